//
// Generated by NVIDIA NVVM Compiler
//
// Compiler Build ID: CL-36424714
// Cuda compilation tools, release 13.0, V13.0.88
// Based on NVVM 20.0.0
//

.version 9.0
.target sm_100
.address_size 64

	// .globl	_Z8sobelKerPKhPfS1_ii
.extern .shared .align 16 .b8 sh[];

.visible .entry _Z8sobelKerPKhPfS1_ii(
	.param .u64 .ptr .align 1 _Z8sobelKerPKhPfS1_ii_param_0,
	.param .u64 .ptr .align 1 _Z8sobelKerPKhPfS1_ii_param_1,
	.param .u64 .ptr .align 1 _Z8sobelKerPKhPfS1_ii_param_2,
	.param .u32 _Z8sobelKerPKhPfS1_ii_param_3,
	.param .u32 _Z8sobelKerPKhPfS1_ii_param_4
)
{
	.reg .pred 	%p<55>;
	.reg .b16 	%rs<14>;
	.reg .b32 	%r<49>;
	.reg .b32 	%f<38>;
	.reg .b64 	%rd<16>;

	ld.param.u64 	%rd7, [_Z8sobelKerPKhPfS1_ii_param_0];
	ld.param.u64 	%rd5, [_Z8sobelKerPKhPfS1_ii_param_1];
	ld.param.u64 	%rd6, [_Z8sobelKerPKhPfS1_ii_param_2];
	ld.param.u32 	%r12, [_Z8sobelKerPKhPfS1_ii_param_3];
	ld.param.u32 	%r14, [_Z8sobelKerPKhPfS1_ii_param_4];
	cvta.to.global.u64 	%rd1, %rd7;
	mov.u32 	%r1, %tid.x;
	mov.u32 	%r2, %tid.y;
	mov.u32 	%r15, %ctaid.x;
	shl.b32 	%r16, %r15, 4;
	add.s32 	%r3, %r16, %r1;
	mov.u32 	%r17, %ctaid.y;
	shl.b32 	%r18, %r17, 4;
	add.s32 	%r19, %r18, %r2;
	setp.ge.s32 	%p1, %r3, %r12;
	setp.ge.s32 	%p2, %r19, %r14;
	mad.lo.s32 	%r5, %r12, %r19, %r3;
	cvt.s64.s32 	%rd8, %r5;
	add.s64 	%rd2, %rd1, %rd8;
	mad.lo.s32 	%r6, %r2, 18, 18;
	add.s32 	%r20, %r6, %r1;
	mov.u32 	%r21, sh;
	add.s32 	%r7, %r21, %r20;
	or.pred  	%p3, %p1, %p2;
	@%p3 bra 	$L__BB0_2;
	ld.global.u8 	%rs1, [%rd2];
	st.shared.u8 	[%r7+1], %rs1;
$L__BB0_2:
	setp.ne.s32 	%p4, %r1, 0;
	setp.lt.s32 	%p5, %r3, 1;
	add.s32 	%r8, %r21, %r6;
	or.pred  	%p6, %p4, %p5;
	@%p6 bra 	$L__BB0_4;
	ld.global.u8 	%rs2, [%rd2+-1];
	st.shared.u8 	[%r8], %rs2;
$L__BB0_4:
	setp.ne.s32 	%p7, %r1, 15;
	add.s32 	%r9, %r3, 1;
	setp.ge.s32 	%p8, %r9, %r12;
	or.pred  	%p9, %p7, %p8;
	@%p9 bra 	$L__BB0_6;
	ld.global.u8 	%rs3, [%rd2+1];
	st.shared.u8 	[%r8+17], %rs3;
$L__BB0_6:
	setp.ne.s32 	%p10, %r2, 0;
	setp.eq.s32 	%p11, %r19, 0;
	add.s32 	%r23, %r19, -1;
	mad.lo.s32 	%r24, %r12, %r23, %r3;
	cvt.s64.s32 	%rd9, %r24;
	add.s64 	%rd3, %rd1, %rd9;
	add.s32 	%r10, %r21, %r1;
	or.pred  	%p12, %p10, %p11;
	@%p12 bra 	$L__BB0_8;
	ld.global.u8 	%rs4, [%rd3];
	st.shared.u8 	[%r10+1], %rs4;
$L__BB0_8:
	setp.ne.s32 	%p13, %r2, 15;
	add.s32 	%r11, %r19, 1;
	setp.ge.s32 	%p14, %r11, %r14;
	mad.lo.s32 	%r26, %r12, %r19, %r12;
	add.s32 	%r27, %r26, %r3;
	cvt.s64.s32 	%rd10, %r27;
	add.s64 	%rd4, %rd1, %rd10;
	or.pred  	%p15, %p13, %p14;
	@%p15 bra 	$L__BB0_10;
	ld.global.u8 	%rs5, [%rd4];
	st.shared.u8 	[%r10+307], %rs5;
$L__BB0_10:
	setp.eq.s32 	%p16, %r19, 0;
	setp.lt.s32 	%p17, %r3, 1;
	or.b32  	%r28, %r1, %r2;
	setp.ne.s32 	%p18, %r28, 0;
	or.pred  	%p19, %p18, %p17;
	or.pred  	%p20, %p19, %p16;
	@%p20 bra 	$L__BB0_12;
	ld.global.u8 	%rs6, [%rd3+-1];
	st.shared.u8 	[sh], %rs6;
$L__BB0_12:
	setp.eq.s32 	%p21, %r19, 0;
	setp.ne.s32 	%p22, %r2, 0;
	setp.ge.s32 	%p23, %r9, %r12;
	setp.ne.s32 	%p24, %r1, 15;
	or.pred  	%p25, %p24, %p22;
	or.pred  	%p26, %p25, %p23;
	or.pred  	%p27, %p26, %p21;
	@%p27 bra 	$L__BB0_14;
	ld.global.u8 	%rs7, [%rd3+1];
	st.shared.u8 	[sh+17], %rs7;
$L__BB0_14:
	setp.ge.s32 	%p28, %r11, %r14;
	setp.ne.s32 	%p29, %r2, 15;
	setp.lt.s32 	%p30, %r3, 1;
	setp.ne.s32 	%p31, %r1, 0;
	or.pred  	%p32, %p31, %p29;
	or.pred  	%p33, %p32, %p30;
	or.pred  	%p34, %p33, %p28;
	@%p34 bra 	$L__BB0_16;
	ld.global.u8 	%rs8, [%rd4+-1];
	st.shared.u8 	[sh+306], %rs8;
$L__BB0_16:
	setp.ge.s32 	%p35, %r11, %r14;
	setp.ne.s32 	%p36, %r2, 15;
	setp.ge.s32 	%p37, %r9, %r12;
	setp.ne.s32 	%p38, %r1, 15;
	or.pred  	%p39, %p38, %p36;
	or.pred  	%p40, %p39, %p37;
	or.pred  	%p41, %p40, %p35;
	@%p41 bra 	$L__BB0_18;
	ld.global.u8 	%rs9, [%rd4+1];
	st.shared.u8 	[sh+323], %rs9;
$L__BB0_18:
	setp.eq.s32 	%p42, %r19, 0;
	setp.lt.s32 	%p43, %r3, 1;
	bar.sync 	0;
	add.s32 	%r29, %r12, -1;
	setp.ge.s32 	%p44, %r3, %r29;
	or.pred  	%p45, %p43, %p44;
	or.pred  	%p46, %p42, %p45;
	add.s32 	%r30, %r14, -1;
	setp.ge.s32 	%p47, %r19, %r30;
	or.pred  	%p48, %p46, %p47;
	@%p48 bra 	$L__BB0_20;
	ld.shared.u8 	%r31, [%r7+-18];
	ld.shared.u8 	%r32, [%r7+-16];
	ld.shared.u8 	%rs10, [%r7];
	ld.shared.u8 	%rs11, [%r7+2];
	mul.wide.u16 	%r33, %rs11, 2;
	ld.shared.u8 	%r34, [%r7+18];
	ld.shared.u8 	%r35, [%r7+20];
	mul.wide.u16 	%r36, %rs10, 2;
	add.s32 	%r37, %r36, %r31;
	add.s32 	%r38, %r33, %r32;
	add.s32 	%r39, %r37, %r34;
	sub.s32 	%r40, %r38, %r39;
	add.s32 	%r41, %r40, %r35;
	ld.shared.u8 	%rs12, [%r7+-17];
	mul.wide.u16 	%r42, %rs12, 2;
	ld.shared.u8 	%rs13, [%r7+19];
	add.s32 	%r43, %r42, %r31;
	add.s32 	%r44, %r43, %r32;
	mul.wide.u16 	%r45, %rs13, 2;
	add.s32 	%r46, %r45, %r34;
	add.s32 	%r47, %r46, %r35;
	sub.s32 	%r48, %r44, %r47;
	cvt.rn.f32.s32 	%f1, %r41;
	cvt.rn.f32.s32 	%f2, %r48;
	mul.f32 	%f3, %f2, %f2;
	fma.rn.f32 	%f4, %f1, %f1, %f3;
	sqrt.rn.f32 	%f5, %f4;
	cvta.to.global.u64 	%rd11, %rd5;
	mul.wide.s32 	%rd12, %r5, 4;
	add.s64 	%rd13, %rd11, %rd12;
	st.global.f32 	[%rd13], %f5;
	abs.f32 	%f6, %f1;
	abs.f32 	%f7, %f2;
	setp.gt.f32 	%p49, %f7, %f6;
	selp.f32 	%f8, %f7, %f6, %p49;
	selp.f32 	%f9, %f6, %f7, %p49;
	div.rn.f32 	%f10, %f9, %f8;
	mul.f32 	%f11, %f10, %f10;
	fma.rn.f32 	%f12, %f11, 0f3B33710B, 0fBC807748;
	fma.rn.f32 	%f13, %f12, %f11, 0f3D2CDAB2;
	fma.rn.f32 	%f14, %f13, %f11, 0fBD992D10;
	fma.rn.f32 	%f15, %f14, %f11, 0f3DD9EA6C;
	fma.rn.f32 	%f16, %f15, %f11, 0fBE117CB1;
	fma.rn.f32 	%f17, %f16, %f11, 0f3E4CBCE0;
	fma.rn.f32 	%f18, %f17, %f11, 0fBEAAAA7D;
	mul.f32 	%f19, %f11, %f18;
	fma.rn.f32 	%f20, %f19, %f10, %f10;
	neg.f32 	%f21, %f20;
	fma.rn.f32 	%f22, 0f3F6EE581, 0f3FD774EB, %f21;
	selp.f32 	%f23, %f22, %f20, %p49;
	selp.f32 	%f24, 0f3F6EE581, 0f3FEEE581, %p49;
	selp.f32 	%f25, %f20, %f21, %p49;
	fma.rn.f32 	%f26, %f24, 0f3FD774EB, %f25;
	setp.lt.s32 	%p50, %r41, 0;
	selp.f32 	%f27, %f26, %f23, %p50;
	add.f32 	%f28, %f6, %f7;
	setp.eq.f32 	%p51, %f8, 0f00000000;
	selp.f32 	%f29, 0f40490FDB, 0f00000000, %p50;
	setp.eq.f32 	%p52, %f6, %f7;
	selp.f32 	%f30, 0f4016CBE4, 0f3F490FDB, %p50;
	selp.f32 	%f31, %f30, %f27, %p52;
	selp.f32 	%f32, %f29, %f31, %p51;
	abs.f32 	%f33, %f28;
	setp.nan.f32 	%p53, %f33, %f33;
	copysign.f32 	%f34, %f2, %f32;
	selp.f32 	%f35, %f28, %f34, %p53;
	setp.lt.f32 	%p54, %f35, 0f00000000;
	add.f32 	%f36, %f35, 0f40490FDB;
	selp.f32 	%f37, %f36, %f35, %p54;
	cvta.to.global.u64 	%rd14, %rd6;
	add.s64 	%rd15, %rd14, %rd12;
	st.global.f32 	[%rd15], %f37;
$L__BB0_20:
	ret;

}
	// .globl	_Z7cellKerPKfS0_Pfiii
.visible .entry _Z7cellKerPKfS0_Pfiii(
	.param .u64 .ptr .align 1 _Z7cellKerPKfS0_Pfiii_param_0,
	.param .u64 .ptr .align 1 _Z7cellKerPKfS0_Pfiii_param_1,
	.param .u64 .ptr .align 1 _Z7cellKerPKfS0_Pfiii_param_2,
	.param .u32 _Z7cellKerPKfS0_Pfiii_param_3,
	.param .u32 _Z7cellKerPKfS0_Pfiii_param_4,
	.param .u32 _Z7cellKerPKfS0_Pfiii_param_5
)
{
	.local .align 4 .b8 	__local_depot1[36];
	.reg .b64 	%SP;
	.reg .b64 	%SPL;
	.reg .pred 	%p<57>;
	.reg .b32 	%r<114>;
	.reg .b32 	%f<112>;
	.reg .b64 	%rd<21>;

	mov.u64 	%SPL, __local_depot1;
	ld.param.u64 	%rd6, [_Z7cellKerPKfS0_Pfiii_param_0];
	ld.param.u64 	%rd7, [_Z7cellKerPKfS0_Pfiii_param_1];
	ld.param.u64 	%rd5, [_Z7cellKerPKfS0_Pfiii_param_2];
	ld.param.u32 	%r6, [_Z7cellKerPKfS0_Pfiii_param_3];
	ld.param.u32 	%r7, [_Z7cellKerPKfS0_Pfiii_param_5];
	cvta.to.global.u64 	%rd1, %rd7;
	cvta.to.global.u64 	%rd2, %rd6;
	add.u64 	%rd3, %SPL, 0;
	mov.u32 	%r1, %ctaid.x;
	mov.u32 	%r2, %ctaid.y;
	mov.u32 	%r3, %tid.x;
	shl.b32 	%r8, %r1, 3;
	shl.b32 	%r4, %r2, 3;
	mov.b32 	%r9, 0;
	st.local.u32 	[%rd3], %r9;
	st.local.u32 	[%rd3+4], %r9;
	st.local.u32 	[%rd3+8], %r9;
	st.local.u32 	[%rd3+12], %r9;
	st.local.u32 	[%rd3+16], %r9;
	st.local.u32 	[%rd3+20], %r9;
	st.local.u32 	[%rd3+24], %r9;
	st.local.u32 	[%rd3+28], %r9;
	st.local.u32 	[%rd3+32], %r9;
	and.b32  	%r10, %r3, 7;
	or.b32  	%r5, %r10, %r8;
	setp.gt.u32 	%p1, %r3, 63;
	@%p1 bra 	$L__BB1_2;
	shr.u32 	%r11, %r3, 3;
	add.s32 	%r12, %r4, %r11;
	mad.lo.s32 	%r13, %r12, %r6, %r5;
	mul.wide.s32 	%rd9, %r13, 4;
	add.s64 	%rd10, %rd2, %rd9;
	ld.global.f32 	%f10, [%rd10];
	add.s64 	%rd11, %rd1, %rd9;
	ld.global.f32 	%f11, [%rd11];
	mul.f32 	%f12, %f11, 0f42652EE1;
	div.rn.f32 	%f13, %f12, 0f41A00000;
	cvt.rzi.s32.f32 	%r14, %f13;
	min.s32 	%r15, %r14, 8;
	mul.wide.s32 	%rd12, %r15, 4;
	add.s64 	%rd13, %rd3, %rd12;
	ld.local.f32 	%f14, [%rd13];
	add.f32 	%f15, %f10, %f14;
	st.local.f32 	[%rd13], %f15;
$L__BB1_2:
	setp.gt.u32 	%p2, %r3, 31;
	@%p2 bra 	$L__BB1_4;
	add.s32 	%r16, %r3, 32;
	shr.u32 	%r17, %r16, 3;
	add.s32 	%r18, %r4, %r17;
	mad.lo.s32 	%r19, %r18, %r6, %r5;
	mul.wide.s32 	%rd14, %r19, 4;
	add.s64 	%rd15, %rd2, %rd14;
	ld.global.f32 	%f16, [%rd15];
	add.s64 	%rd16, %rd1, %rd14;
	ld.global.f32 	%f17, [%rd16];
	mul.f32 	%f18, %f17, 0f42652EE1;
	div.rn.f32 	%f19, %f18, 0f41A00000;
	cvt.rzi.s32.f32 	%r20, %f19;
	min.s32 	%r21, %r20, 8;
	mul.wide.s32 	%rd17, %r21, 4;
	add.s64 	%rd18, %rd3, %rd17;
	ld.local.f32 	%f20, [%rd18];
	add.f32 	%f21, %f16, %f20;
	st.local.f32 	[%rd18], %f21;
$L__BB1_4:
	setp.ne.s32 	%p3, %r3, 0;
	mad.lo.s32 	%r22, %r7, %r2, %r1;
	mul.lo.s32 	%r23, %r22, 9;
	ld.local.f32 	%f22, [%rd3];
	mov.b32 	%r24, %f22;
	shfl.sync.down.b32	%r25|%p4, %r24, 16, 31, -1;
	mov.b32 	%f23, %r25;
	add.f32 	%f24, %f22, %f23;
	mov.b32 	%r26, %f24;
	shfl.sync.down.b32	%r27|%p5, %r26, 8, 31, -1;
	mov.b32 	%f25, %r27;
	add.f32 	%f26, %f24, %f25;
	mov.b32 	%r28, %f26;
	shfl.sync.down.b32	%r29|%p6, %r28, 4, 31, -1;
	mov.b32 	%f27, %r29;
	add.f32 	%f28, %f26, %f27;
	mov.b32 	%r30, %f28;
	shfl.sync.down.b32	%r31|%p7, %r30, 2, 31, -1;
	mov.b32 	%f29, %r31;
	add.f32 	%f30, %f28, %f29;
	mov.b32 	%r32, %f30;
	shfl.sync.down.b32	%r33|%p8, %r32, 1, 31, -1;
	mov.b32 	%f31, %r33;
	add.f32 	%f1, %f30, %f31;
	cvta.to.global.u64 	%rd19, %rd5;
	mul.wide.s32 	%rd20, %r23, 4;
	add.s64 	%rd4, %rd19, %rd20;
	@%p3 bra 	$L__BB1_6;
	st.global.f32 	[%rd4], %f1;
$L__BB1_6:
	setp.ne.s32 	%p9, %r3, 0;
	ld.local.f32 	%f32, [%rd3+4];
	mov.b32 	%r34, %f32;
	shfl.sync.down.b32	%r35|%p10, %r34, 16, 31, -1;
	mov.b32 	%f33, %r35;
	add.f32 	%f34, %f32, %f33;
	mov.b32 	%r36, %f34;
	shfl.sync.down.b32	%r37|%p11, %r36, 8, 31, -1;
	mov.b32 	%f35, %r37;
	add.f32 	%f36, %f34, %f35;
	mov.b32 	%r38, %f36;
	shfl.sync.down.b32	%r39|%p12, %r38, 4, 31, -1;
	mov.b32 	%f37, %r39;
	add.f32 	%f38, %f36, %f37;
	mov.b32 	%r40, %f38;
	shfl.sync.down.b32	%r41|%p13, %r40, 2, 31, -1;
	mov.b32 	%f39, %r41;
	add.f32 	%f40, %f38, %f39;
	mov.b32 	%r42, %f40;
	shfl.sync.down.b32	%r43|%p14, %r42, 1, 31, -1;
	mov.b32 	%f41, %r43;
	add.f32 	%f2, %f40, %f41;
	@%p9 bra 	$L__BB1_8;
	st.global.f32 	[%rd4+4], %f2;
$L__BB1_8:
	setp.ne.s32 	%p15, %r3, 0;
	ld.local.f32 	%f42, [%rd3+8];
	mov.b32 	%r44, %f42;
	shfl.sync.down.b32	%r45|%p16, %r44, 16, 31, -1;
	mov.b32 	%f43, %r45;
	add.f32 	%f44, %f42, %f43;
	mov.b32 	%r46, %f44;
	shfl.sync.down.b32	%r47|%p17, %r46, 8, 31, -1;
	mov.b32 	%f45, %r47;
	add.f32 	%f46, %f44, %f45;
	mov.b32 	%r48, %f46;
	shfl.sync.down.b32	%r49|%p18, %r48, 4, 31, -1;
	mov.b32 	%f47, %r49;
	add.f32 	%f48, %f46, %f47;
	mov.b32 	%r50, %f48;
	shfl.sync.down.b32	%r51|%p19, %r50, 2, 31, -1;
	mov.b32 	%f49, %r51;
	add.f32 	%f50, %f48, %f49;
	mov.b32 	%r52, %f50;
	shfl.sync.down.b32	%r53|%p20, %r52, 1, 31, -1;
	mov.b32 	%f51, %r53;
	add.f32 	%f3, %f50, %f51;
	@%p15 bra 	$L__BB1_10;
	st.global.f32 	[%rd4+8], %f3;
$L__BB1_10:
	setp.ne.s32 	%p21, %r3, 0;
	ld.local.f32 	%f52, [%rd3+12];
	mov.b32 	%r54, %f52;
	shfl.sync.down.b32	%r55|%p22, %r54, 16, 31, -1;
	mov.b32 	%f53, %r55;
	add.f32 	%f54, %f52, %f53;
	mov.b32 	%r56, %f54;
	shfl.sync.down.b32	%r57|%p23, %r56, 8, 31, -1;
	mov.b32 	%f55, %r57;
	add.f32 	%f56, %f54, %f55;
	mov.b32 	%r58, %f56;
	shfl.sync.down.b32	%r59|%p24, %r58, 4, 31, -1;
	mov.b32 	%f57, %r59;
	add.f32 	%f58, %f56, %f57;
	mov.b32 	%r60, %f58;
	shfl.sync.down.b32	%r61|%p25, %r60, 2, 31, -1;
	mov.b32 	%f59, %r61;
	add.f32 	%f60, %f58, %f59;
	mov.b32 	%r62, %f60;
	shfl.sync.down.b32	%r63|%p26, %r62, 1, 31, -1;
	mov.b32 	%f61, %r63;
	add.f32 	%f4, %f60, %f61;
	@%p21 bra 	$L__BB1_12;
	st.global.f32 	[%rd4+12], %f4;
$L__BB1_12:
	setp.ne.s32 	%p27, %r3, 0;
	ld.local.f32 	%f62, [%rd3+16];
	mov.b32 	%r64, %f62;
	shfl.sync.down.b32	%r65|%p28, %r64, 16, 31, -1;
	mov.b32 	%f63, %r65;
	add.f32 	%f64, %f62, %f63;
	mov.b32 	%r66, %f64;
	shfl.sync.down.b32	%r67|%p29, %r66, 8, 31, -1;
	mov.b32 	%f65, %r67;
	add.f32 	%f66, %f64, %f65;
	mov.b32 	%r68, %f66;
	shfl.sync.down.b32	%r69|%p30, %r68, 4, 31, -1;
	mov.b32 	%f67, %r69;
	add.f32 	%f68, %f66, %f67;
	mov.b32 	%r70, %f68;
	shfl.sync.down.b32	%r71|%p31, %r70, 2, 31, -1;
	mov.b32 	%f69, %r71;
	add.f32 	%f70, %f68, %f69;
	mov.b32 	%r72, %f70;
	shfl.sync.down.b32	%r73|%p32, %r72, 1, 31, -1;
	mov.b32 	%f71, %r73;
	add.f32 	%f5, %f70, %f71;
	@%p27 bra 	$L__BB1_14;
	st.global.f32 	[%rd4+16], %f5;
$L__BB1_14:
	setp.ne.s32 	%p33, %r3, 0;
	ld.local.f32 	%f72, [%rd3+20];
	mov.b32 	%r74, %f72;
	shfl.sync.down.b32	%r75|%p34, %r74, 16, 31, -1;
	mov.b32 	%f73, %r75;
	add.f32 	%f74, %f72, %f73;
	mov.b32 	%r76, %f74;
	shfl.sync.down.b32	%r77|%p35, %r76, 8, 31, -1;
	mov.b32 	%f75, %r77;
	add.f32 	%f76, %f74, %f75;
	mov.b32 	%r78, %f76;
	shfl.sync.down.b32	%r79|%p36, %r78, 4, 31, -1;
	mov.b32 	%f77, %r79;
	add.f32 	%f78, %f76, %f77;
	mov.b32 	%r80, %f78;
	shfl.sync.down.b32	%r81|%p37, %r80, 2, 31, -1;
	mov.b32 	%f79, %r81;
	add.f32 	%f80, %f78, %f79;
	mov.b32 	%r82, %f80;
	shfl.sync.down.b32	%r83|%p38, %r82, 1, 31, -1;
	mov.b32 	%f81, %r83;
	add.f32 	%f6, %f80, %f81;
	@%p33 bra 	$L__BB1_16;
	st.global.f32 	[%rd4+20], %f6;
$L__BB1_16:
	setp.ne.s32 	%p39, %r3, 0;
	ld.local.f32 	%f82, [%rd3+24];
	mov.b32 	%r84, %f82;
	shfl.sync.down.b32	%r85|%p40, %r84, 16, 31, -1;
	mov.b32 	%f83, %r85;
	add.f32 	%f84, %f82, %f83;
	mov.b32 	%r86, %f84;
	shfl.sync.down.b32	%r87|%p41, %r86, 8, 31, -1;
	mov.b32 	%f85, %r87;
	add.f32 	%f86, %f84, %f85;
	mov.b32 	%r88, %f86;
	shfl.sync.down.b32	%r89|%p42, %r88, 4, 31, -1;
	mov.b32 	%f87, %r89;
	add.f32 	%f88, %f86, %f87;
	mov.b32 	%r90, %f88;
	shfl.sync.down.b32	%r91|%p43, %r90, 2, 31, -1;
	mov.b32 	%f89, %r91;
	add.f32 	%f90, %f88, %f89;
	mov.b32 	%r92, %f90;
	shfl.sync.down.b32	%r93|%p44, %r92, 1, 31, -1;
	mov.b32 	%f91, %r93;
	add.f32 	%f7, %f90, %f91;
	@%p39 bra 	$L__BB1_18;
	st.global.f32 	[%rd4+24], %f7;
$L__BB1_18:
	setp.ne.s32 	%p45, %r3, 0;
	ld.local.f32 	%f92, [%rd3+28];
	mov.b32 	%r94, %f92;
	shfl.sync.down.b32	%r95|%p46, %r94, 16, 31, -1;
	mov.b32 	%f93, %r95;
	add.f32 	%f94, %f92, %f93;
	mov.b32 	%r96, %f94;
	shfl.sync.down.b32	%r97|%p47, %r96, 8, 31, -1;
	mov.b32 	%f95, %r97;
	add.f32 	%f96, %f94, %f95;
	mov.b32 	%r98, %f96;
	shfl.sync.down.b32	%r99|%p48, %r98, 4, 31, -1;
	mov.b32 	%f97, %r99;
	add.f32 	%f98, %f96, %f97;
	mov.b32 	%r100, %f98;
	shfl.sync.down.b32	%r101|%p49, %r100, 2, 31, -1;
	mov.b32 	%f99, %r101;
	add.f32 	%f100, %f98, %f99;
	mov.b32 	%r102, %f100;
	shfl.sync.down.b32	%r103|%p50, %r102, 1, 31, -1;
	mov.b32 	%f101, %r103;
	add.f32 	%f8, %f100, %f101;
	@%p45 bra 	$L__BB1_20;
	st.global.f32 	[%rd4+28], %f8;
$L__BB1_20:
	setp.ne.s32 	%p51, %r3, 0;
	ld.local.f32 	%f102, [%rd3+32];
	mov.b32 	%r104, %f102;
	shfl.sync.down.b32	%r105|%p52, %r104, 16, 31, -1;
	mov.b32 	%f103, %r105;
	add.f32 	%f104, %f102, %f103;
	mov.b32 	%r106, %f104;
	shfl.sync.down.b32	%r107|%p53, %r106, 8, 31, -1;
	mov.b32 	%f105, %r107;
	add.f32 	%f106, %f104, %f105;
	mov.b32 	%r108, %f106;
	shfl.sync.down.b32	%r109|%p54, %r108, 4, 31, -1;
	mov.b32 	%f107, %r109;
	add.f32 	%f108, %f106, %f107;
	mov.b32 	%r110, %f108;
	shfl.sync.down.b32	%r111|%p55, %r110, 2, 31, -1;
	mov.b32 	%f109, %r111;
	add.f32 	%f110, %f108, %f109;
	mov.b32 	%r112, %f110;
	shfl.sync.down.b32	%r113|%p56, %r112, 1, 31, -1;
	mov.b32 	%f111, %r113;
	add.f32 	%f9, %f110, %f111;
	@%p51 bra 	$L__BB1_22;
	st.global.f32 	[%rd4+32], %f9;
$L__BB1_22:
	ret;

}
	// .globl	_Z8blockKerPKfPfiii
.visible .entry _Z8blockKerPKfPfiii(
	.param .u64 .ptr .align 1 _Z8blockKerPKfPfiii_param_0,
	.param .u64 .ptr .align 1 _Z8blockKerPKfPfiii_param_1,
	.param .u32 _Z8blockKerPKfPfiii_param_2,
	.param .u32 _Z8blockKerPKfPfiii_param_3,
	.param .u32 _Z8blockKerPKfPfiii_param_4
)
{
	.reg .pred 	%p<38>;
	.reg .b32 	%r<23>;
	.reg .b32 	%f<219>;
	.reg .b64 	%rd<13>;

	ld.param.u32 	%r2, [_Z8blockKerPKfPfiii_param_3];
	ld.param.u32 	%r3, [_Z8blockKerPKfPfiii_param_4];
	mov.u32 	%r4, %ctaid.x;
	mov.u32 	%r5, %ntid.x;
	mov.u32 	%r6, %tid.x;
	mad.lo.s32 	%r7, %r4, %r5, %r6;
	mul.lo.s32 	%r8, %r3, %r2;
	setp.ge.s32 	%p1, %r7, %r8;
	@%p1 bra 	$L__BB2_2;
	ld.param.u32 	%r22, [_Z8blockKerPKfPfiii_param_3];
	ld.param.u32 	%r21, [_Z8blockKerPKfPfiii_param_2];
	ld.param.u64 	%rd12, [_Z8blockKerPKfPfiii_param_1];
	ld.param.u64 	%rd11, [_Z8blockKerPKfPfiii_param_0];
	cvta.to.global.u64 	%rd3, %rd12;
	cvta.to.global.u64 	%rd4, %rd11;
	mov.u32 	%r9, %ctaid.x;
	mov.u32 	%r10, %ntid.x;
	mov.u32 	%r11, %tid.x;
	mad.lo.s32 	%r12, %r9, %r10, %r11;
	div.s32 	%r13, %r12, %r22;
	mul.lo.s32 	%r14, %r13, %r22;
	sub.s32 	%r15, %r12, %r14;
	mad.lo.s32 	%r16, %r13, %r21, %r15;
	mul.lo.s32 	%r17, %r16, 9;
	mul.wide.s32 	%rd5, %r17, 4;
	add.s64 	%rd6, %rd4, %rd5;
	ld.global.f32 	%f1, [%rd6];
	ld.global.f32 	%f2, [%rd6+4];
	ld.global.f32 	%f3, [%rd6+8];
	ld.global.f32 	%f4, [%rd6+12];
	ld.global.f32 	%f5, [%rd6+16];
	ld.global.f32 	%f6, [%rd6+20];
	ld.global.f32 	%f7, [%rd6+24];
	ld.global.f32 	%f8, [%rd6+28];
	ld.global.f32 	%f9, [%rd6+32];
	ld.global.f32 	%f10, [%rd6+36];
	ld.global.f32 	%f11, [%rd6+40];
	ld.global.f32 	%f12, [%rd6+44];
	ld.global.f32 	%f13, [%rd6+48];
	ld.global.f32 	%f14, [%rd6+52];
	ld.global.f32 	%f15, [%rd6+56];
	ld.global.f32 	%f16, [%rd6+60];
	ld.global.f32 	%f17, [%rd6+64];
	ld.global.f32 	%f18, [%rd6+68];
	add.s32 	%r18, %r16, %r21;
	mul.lo.s32 	%r19, %r18, 9;
	mul.wide.s32 	%rd7, %r19, 4;
	add.s64 	%rd8, %rd4, %rd7;
	ld.global.f32 	%f19, [%rd8];
	ld.global.f32 	%f20, [%rd8+4];
	ld.global.f32 	%f21, [%rd8+8];
	ld.global.f32 	%f22, [%rd8+12];
	ld.global.f32 	%f23, [%rd8+16];
	ld.global.f32 	%f24, [%rd8+20];
	ld.global.f32 	%f25, [%rd8+24];
	ld.global.f32 	%f26, [%rd8+28];
	ld.global.f32 	%f27, [%rd8+32];
	ld.global.f32 	%f28, [%rd8+36];
	ld.global.f32 	%f29, [%rd8+40];
	ld.global.f32 	%f30, [%rd8+44];
	ld.global.f32 	%f31, [%rd8+48];
	ld.global.f32 	%f32, [%rd8+52];
	ld.global.f32 	%f33, [%rd8+56];
	ld.global.f32 	%f34, [%rd8+60];
	ld.global.f32 	%f35, [%rd8+64];
	ld.global.f32 	%f36, [%rd8+68];
	fma.rn.f32 	%f37, %f1, %f1, 0f358637BD;
	fma.rn.f32 	%f38, %f2, %f2, %f37;
	fma.rn.f32 	%f39, %f3, %f3, %f38;
	fma.rn.f32 	%f40, %f4, %f4, %f39;
	fma.rn.f32 	%f41, %f5, %f5, %f40;
	fma.rn.f32 	%f42, %f6, %f6, %f41;
	fma.rn.f32 	%f43, %f7, %f7, %f42;
	fma.rn.f32 	%f44, %f8, %f8, %f43;
	fma.rn.f32 	%f45, %f9, %f9, %f44;
	fma.rn.f32 	%f46, %f10, %f10, %f45;
	fma.rn.f32 	%f47, %f11, %f11, %f46;
	fma.rn.f32 	%f48, %f12, %f12, %f47;
	fma.rn.f32 	%f49, %f13, %f13, %f48;
	fma.rn.f32 	%f50, %f14, %f14, %f49;
	fma.rn.f32 	%f51, %f15, %f15, %f50;
	fma.rn.f32 	%f52, %f16, %f16, %f51;
	fma.rn.f32 	%f53, %f17, %f17, %f52;
	fma.rn.f32 	%f54, %f18, %f18, %f53;
	fma.rn.f32 	%f55, %f19, %f19, %f54;
	fma.rn.f32 	%f56, %f20, %f20, %f55;
	fma.rn.f32 	%f57, %f21, %f21, %f56;
	fma.rn.f32 	%f58, %f22, %f22, %f57;
	fma.rn.f32 	%f59, %f23, %f23, %f58;
	fma.rn.f32 	%f60, %f24, %f24, %f59;
	fma.rn.f32 	%f61, %f25, %f25, %f60;
	fma.rn.f32 	%f62, %f26, %f26, %f61;
	fma.rn.f32 	%f63, %f27, %f27, %f62;
	fma.rn.f32 	%f64, %f28, %f28, %f63;
	fma.rn.f32 	%f65, %f29, %f29, %f64;
	fma.rn.f32 	%f66, %f30, %f30, %f65;
	fma.rn.f32 	%f67, %f31, %f31, %f66;
	fma.rn.f32 	%f68, %f32, %f32, %f67;
	fma.rn.f32 	%f69, %f33, %f33, %f68;
	fma.rn.f32 	%f70, %f34, %f34, %f69;
	fma.rn.f32 	%f71, %f35, %f35, %f70;
	fma.rn.f32 	%f72, %f36, %f36, %f71;
	sqrt.rn.f32 	%f73, %f72;
	div.rn.f32 	%f74, %f1, %f73;
	setp.gt.f32 	%p2, %f74, 0f3E4CCCCD;
	selp.f32 	%f75, 0f3E4CCCCD, %f74, %p2;
	div.rn.f32 	%f76, %f2, %f73;
	setp.gt.f32 	%p3, %f76, 0f3E4CCCCD;
	selp.f32 	%f77, 0f3E4CCCCD, %f76, %p3;
	div.rn.f32 	%f78, %f3, %f73;
	setp.gt.f32 	%p4, %f78, 0f3E4CCCCD;
	selp.f32 	%f79, 0f3E4CCCCD, %f78, %p4;
	div.rn.f32 	%f80, %f4, %f73;
	setp.gt.f32 	%p5, %f80, 0f3E4CCCCD;
	selp.f32 	%f81, 0f3E4CCCCD, %f80, %p5;
	div.rn.f32 	%f82, %f5, %f73;
	setp.gt.f32 	%p6, %f82, 0f3E4CCCCD;
	selp.f32 	%f83, 0f3E4CCCCD, %f82, %p6;
	div.rn.f32 	%f84, %f6, %f73;
	setp.gt.f32 	%p7, %f84, 0f3E4CCCCD;
	selp.f32 	%f85, 0f3E4CCCCD, %f84, %p7;
	div.rn.f32 	%f86, %f7, %f73;
	setp.gt.f32 	%p8, %f86, 0f3E4CCCCD;
	selp.f32 	%f87, 0f3E4CCCCD, %f86, %p8;
	div.rn.f32 	%f88, %f8, %f73;
	setp.gt.f32 	%p9, %f88, 0f3E4CCCCD;
	selp.f32 	%f89, 0f3E4CCCCD, %f88, %p9;
	div.rn.f32 	%f90, %f9, %f73;
	setp.gt.f32 	%p10, %f90, 0f3E4CCCCD;
	selp.f32 	%f91, 0f3E4CCCCD, %f90, %p10;
	div.rn.f32 	%f92, %f10, %f73;
	setp.gt.f32 	%p11, %f92, 0f3E4CCCCD;
	selp.f32 	%f93, 0f3E4CCCCD, %f92, %p11;
	div.rn.f32 	%f94, %f11, %f73;
	setp.gt.f32 	%p12, %f94, 0f3E4CCCCD;
	selp.f32 	%f95, 0f3E4CCCCD, %f94, %p12;
	div.rn.f32 	%f96, %f12, %f73;
	setp.gt.f32 	%p13, %f96, 0f3E4CCCCD;
	selp.f32 	%f97, 0f3E4CCCCD, %f96, %p13;
	div.rn.f32 	%f98, %f13, %f73;
	setp.gt.f32 	%p14, %f98, 0f3E4CCCCD;
	selp.f32 	%f99, 0f3E4CCCCD, %f98, %p14;
	div.rn.f32 	%f100, %f14, %f73;
	setp.gt.f32 	%p15, %f100, 0f3E4CCCCD;
	selp.f32 	%f101, 0f3E4CCCCD, %f100, %p15;
	div.rn.f32 	%f102, %f15, %f73;
	setp.gt.f32 	%p16, %f102, 0f3E4CCCCD;
	selp.f32 	%f103, 0f3E4CCCCD, %f102, %p16;
	div.rn.f32 	%f104, %f16, %f73;
	setp.gt.f32 	%p17, %f104, 0f3E4CCCCD;
	selp.f32 	%f105, 0f3E4CCCCD, %f104, %p17;
	div.rn.f32 	%f106, %f17, %f73;
	setp.gt.f32 	%p18, %f106, 0f3E4CCCCD;
	selp.f32 	%f107, 0f3E4CCCCD, %f106, %p18;
	div.rn.f32 	%f108, %f18, %f73;
	setp.gt.f32 	%p19, %f108, 0f3E4CCCCD;
	selp.f32 	%f109, 0f3E4CCCCD, %f108, %p19;
	div.rn.f32 	%f110, %f19, %f73;
	setp.gt.f32 	%p20, %f110, 0f3E4CCCCD;
	selp.f32 	%f111, 0f3E4CCCCD, %f110, %p20;
	div.rn.f32 	%f112, %f20, %f73;
	setp.gt.f32 	%p21, %f112, 0f3E4CCCCD;
	selp.f32 	%f113, 0f3E4CCCCD, %f112, %p21;
	div.rn.f32 	%f114, %f21, %f73;
	setp.gt.f32 	%p22, %f114, 0f3E4CCCCD;
	selp.f32 	%f115, 0f3E4CCCCD, %f114, %p22;
	div.rn.f32 	%f116, %f22, %f73;
	setp.gt.f32 	%p23, %f116, 0f3E4CCCCD;
	selp.f32 	%f117, 0f3E4CCCCD, %f116, %p23;
	div.rn.f32 	%f118, %f23, %f73;
	setp.gt.f32 	%p24, %f118, 0f3E4CCCCD;
	selp.f32 	%f119, 0f3E4CCCCD, %f118, %p24;
	div.rn.f32 	%f120, %f24, %f73;
	setp.gt.f32 	%p25, %f120, 0f3E4CCCCD;
	selp.f32 	%f121, 0f3E4CCCCD, %f120, %p25;
	div.rn.f32 	%f122, %f25, %f73;
	setp.gt.f32 	%p26, %f122, 0f3E4CCCCD;
	selp.f32 	%f123, 0f3E4CCCCD, %f122, %p26;
	div.rn.f32 	%f124, %f26, %f73;
	setp.gt.f32 	%p27, %f124, 0f3E4CCCCD;
	selp.f32 	%f125, 0f3E4CCCCD, %f124, %p27;
	div.rn.f32 	%f126, %f27, %f73;
	setp.gt.f32 	%p28, %f126, 0f3E4CCCCD;
	selp.f32 	%f127, 0f3E4CCCCD, %f126, %p28;
	div.rn.f32 	%f128, %f28, %f73;
	setp.gt.f32 	%p29, %f128, 0f3E4CCCCD;
	selp.f32 	%f129, 0f3E4CCCCD, %f128, %p29;
	div.rn.f32 	%f130, %f29, %f73;
	setp.gt.f32 	%p30, %f130, 0f3E4CCCCD;
	selp.f32 	%f131, 0f3E4CCCCD, %f130, %p30;
	div.rn.f32 	%f132, %f30, %f73;
	setp.gt.f32 	%p31, %f132, 0f3E4CCCCD;
	selp.f32 	%f133, 0f3E4CCCCD, %f132, %p31;
	div.rn.f32 	%f134, %f31, %f73;
	setp.gt.f32 	%p32, %f134, 0f3E4CCCCD;
	selp.f32 	%f135, 0f3E4CCCCD, %f134, %p32;
	div.rn.f32 	%f136, %f32, %f73;
	setp.gt.f32 	%p33, %f136, 0f3E4CCCCD;
	selp.f32 	%f137, 0f3E4CCCCD, %f136, %p33;
	div.rn.f32 	%f138, %f33, %f73;
	setp.gt.f32 	%p34, %f138, 0f3E4CCCCD;
	selp.f32 	%f139, 0f3E4CCCCD, %f138, %p34;
	div.rn.f32 	%f140, %f34, %f73;
	setp.gt.f32 	%p35, %f140, 0f3E4CCCCD;
	selp.f32 	%f141, 0f3E4CCCCD, %f140, %p35;
	div.rn.f32 	%f142, %f35, %f73;
	setp.gt.f32 	%p36, %f142, 0f3E4CCCCD;
	selp.f32 	%f143, 0f3E4CCCCD, %f142, %p36;
	div.rn.f32 	%f144, %f36, %f73;
	setp.gt.f32 	%p37, %f144, 0f3E4CCCCD;
	selp.f32 	%f145, 0f3E4CCCCD, %f144, %p37;
	fma.rn.f32 	%f146, %f75, %f75, 0f358637BD;
	fma.rn.f32 	%f147, %f77, %f77, %f146;
	fma.rn.f32 	%f148, %f79, %f79, %f147;
	fma.rn.f32 	%f149, %f81, %f81, %f148;
	fma.rn.f32 	%f150, %f83, %f83, %f149;
	fma.rn.f32 	%f151, %f85, %f85, %f150;
	fma.rn.f32 	%f152, %f87, %f87, %f151;
	fma.rn.f32 	%f153, %f89, %f89, %f152;
	fma.rn.f32 	%f154, %f91, %f91, %f153;
	fma.rn.f32 	%f155, %f93, %f93, %f154;
	fma.rn.f32 	%f156, %f95, %f95, %f155;
	fma.rn.f32 	%f157, %f97, %f97, %f156;
	fma.rn.f32 	%f158, %f99, %f99, %f157;
	fma.rn.f32 	%f159, %f101, %f101, %f158;
	fma.rn.f32 	%f160, %f103, %f103, %f159;
	fma.rn.f32 	%f161, %f105, %f105, %f160;
	fma.rn.f32 	%f162, %f107, %f107, %f161;
	fma.rn.f32 	%f163, %f109, %f109, %f162;
	fma.rn.f32 	%f164, %f111, %f111, %f163;
	fma.rn.f32 	%f165, %f113, %f113, %f164;
	fma.rn.f32 	%f166, %f115, %f115, %f165;
	fma.rn.f32 	%f167, %f117, %f117, %f166;
	fma.rn.f32 	%f168, %f119, %f119, %f167;
	fma.rn.f32 	%f169, %f121, %f121, %f168;
	fma.rn.f32 	%f170, %f123, %f123, %f169;
	fma.rn.f32 	%f171, %f125, %f125, %f170;
	fma.rn.f32 	%f172, %f127, %f127, %f171;
	fma.rn.f32 	%f173, %f129, %f129, %f172;
	fma.rn.f32 	%f174, %f131, %f131, %f173;
	fma.rn.f32 	%f175, %f133, %f133, %f174;
	fma.rn.f32 	%f176, %f135, %f135, %f175;
	fma.rn.f32 	%f177, %f137, %f137, %f176;
	fma.rn.f32 	%f178, %f139, %f139, %f177;
	fma.rn.f32 	%f179, %f141, %f141, %f178;
	fma.rn.f32 	%f180, %f143, %f143, %f179;
	fma.rn.f32 	%f181, %f145, %f145, %f180;
	sqrt.rn.f32 	%f182, %f181;
	mul.lo.s32 	%r20, %r12, 36;
	div.rn.f32 	%f183, %f75, %f182;
	mul.wide.s32 	%rd9, %r20, 4;
	add.s64 	%rd10, %rd3, %rd9;
	st.global.f32 	[%rd10], %f183;
	div.rn.f32 	%f184, %f77, %f182;
	st.global.f32 	[%rd10+4], %f184;
	div.rn.f32 	%f185, %f79, %f182;
	st.global.f32 	[%rd10+8], %f185;
	div.rn.f32 	%f186, %f81, %f182;
	st.global.f32 	[%rd10+12], %f186;
	div.rn.f32 	%f187, %f83, %f182;
	st.global.f32 	[%rd10+16], %f187;
	div.rn.f32 	%f188, %f85, %f182;
	st.global.f32 	[%rd10+20], %f188;
	div.rn.f32 	%f189, %f87, %f182;
	st.global.f32 	[%rd10+24], %f189;
	div.rn.f32 	%f190, %f89, %f182;
	st.global.f32 	[%rd10+28], %f190;
	div.rn.f32 	%f191, %f91, %f182;
	st.global.f32 	[%rd10+32], %f191;
	div.rn.f32 	%f192, %f93, %f182;
	st.global.f32 	[%rd10+36], %f192;
	div.rn.f32 	%f193, %f95, %f182;
	st.global.f32 	[%rd10+40], %f193;
	div.rn.f32 	%f194, %f97, %f182;
	st.global.f32 	[%rd10+44], %f194;
	div.rn.f32 	%f195, %f99, %f182;
	st.global.f32 	[%rd10+48], %f195;
	div.rn.f32 	%f196, %f101, %f182;
	st.global.f32 	[%rd10+52], %f196;
	div.rn.f32 	%f197, %f103, %f182;
	st.global.f32 	[%rd10+56], %f197;
	div.rn.f32 	%f198, %f105, %f182;
	st.global.f32 	[%rd10+60], %f198;
	div.rn.f32 	%f199, %f107, %f182;
	st.global.f32 	[%rd10+64], %f199;
	div.rn.f32 	%f200, %f109, %f182;
	st.global.f32 	[%rd10+68], %f200;
	div.rn.f32 	%f201, %f111, %f182;
	st.global.f32 	[%rd10+72], %f201;
	div.rn.f32 	%f202, %f113, %f182;
	st.global.f32 	[%rd10+76], %f202;
	div.rn.f32 	%f203, %f115, %f182;
	st.global.f32 	[%rd10+80], %f203;
	div.rn.f32 	%f204, %f117, %f182;
	st.global.f32 	[%rd10+84], %f204;
	div.rn.f32 	%f205, %f119, %f182;
	st.global.f32 	[%rd10+88], %f205;
	div.rn.f32 	%f206, %f121, %f182;
	st.global.f32 	[%rd10+92], %f206;
	div.rn.f32 	%f207, %f123, %f182;
	st.global.f32 	[%rd10+96], %f207;
	div.rn.f32 	%f208, %f125, %f182;
	st.global.f32 	[%rd10+100], %f208;
	div.rn.f32 	%f209, %f127, %f182;
	st.global.f32 	[%rd10+104], %f209;
	div.rn.f32 	%f210, %f129, %f182;
	st.global.f32 	[%rd10+108], %f210;
	div.rn.f32 	%f211, %f131, %f182;
	st.global.f32 	[%rd10+112], %f211;
	div.rn.f32 	%f212, %f133, %f182;
	st.global.f32 	[%rd10+116], %f212;
	div.rn.f32 	%f213, %f135, %f182;
	st.global.f32 	[%rd10+120], %f213;
	div.rn.f32 	%f214, %f137, %f182;
	st.global.f32 	[%rd10+124], %f214;
	div.rn.f32 	%f215, %f139, %f182;
	st.global.f32 	[%rd10+128], %f215;
	div.rn.f32 	%f216, %f141, %f182;
	st.global.f32 	[%rd10+132], %f216;
	div.rn.f32 	%f217, %f143, %f182;
	st.global.f32 	[%rd10+136], %f217;
	div.rn.f32 	%f218, %f145, %f182;
	st.global.f32 	[%rd10+140], %f218;
$L__BB2_2:
	ret;

}


// ===== COMPILED SASS (sm_100) =====

	.target	sm_100

	.elftype	@"ET_EXEC"


//--------------------- .note.nv.tkinfo           --------------------------
	.section	.note.nv.tkinfo,"",@"SHT_NOTE"
	.sectionflags	@"SHF_NOTE_NV_TKINFO"
	.tkinfo
        /*0018*/ 	.word	0x00000002
        /*0030*/ 	.string	""
        /*0030*/ 	.string	"ptxas"
        /*0030*/ 	.string	"Cuda compilation tools, release 13.0, V13.0.88"
        /*0030*/ 	.string	"Build cuda_13.0.r13.0/compiler.36424714_0"
        /*0030*/ 	.string	"-arch sm_100 -m 64 "



//--------------------- .note.nv.cuinfo           --------------------------
	.section	.note.nv.cuinfo,"",@"SHT_NOTE"
	.sectionflags	@"SHF_NOTE_NV_CUINFO"
        /*0018*/ 	.short	0x0002
        /*001a*/ 	.short	0x0064
        /*001c*/ 	.short	0x0082
	.zero		2


//--------------------- .nv.info                  --------------------------
	.section	.nv.info,"",@"SHT_CUDA_INFO"
	.align	4


	//----- nvinfo : EIATTR_REGCOUNT
	.align		4
        /*0000*/ 	.byte	0x04, 0x2f
        /*0002*/ 	.short	(.L_1 - .L_0)
	.align		4
.L_0:
        /*0004*/ 	.word	index@(_Z8sobelKerPKhPfS1_ii)
        /*0008*/ 	.word	0x00000016


	//----- nvinfo : EIATTR_FRAME_SIZE
	.align		4
.L_1:
        /*000c*/ 	.byte	0x04, 0x11
        /*000e*/ 	.short	(.L_3 - .L_2)
	.align		4
.L_2:
        /*0010*/ 	.word	index@($__internal_4_$__cuda_sm3x_div_rn_noftz_f32_slowpath)
        /*0014*/ 	.word	0x00000000


	//----- nvinfo : EIATTR_FRAME_SIZE
	.align		4
.L_3:
        /*0018*/ 	.byte	0x04, 0x11
        /*001a*/ 	.short	(.L_5 - .L_4)
	.align		4
.L_4:
        /*001c*/ 	.word	index@($__internal_3_$__cuda_sm20_sqrt_rn_f32_slowpath)
        /*0020*/ 	.word	0x00000000


	//----- nvinfo : EIATTR_FRAME_SIZE
	.align		4
.L_5:
        /*0024*/ 	.byte	0x04, 0x11
        /*0026*/ 	.short	(.L_7 - .L_6)
	.align		4
.L_6:
        /*0028*/ 	.word	index@(_Z8sobelKerPKhPfS1_ii)
        /*002c*/ 	.word	0x00000000


	//----- nvinfo : EIATTR_REGCOUNT
	.align		4
.L_7:
        /*0030*/ 	.byte	0x04, 0x2f
        /*0032*/ 	.short	(.L_9 - .L_8)
	.align		4
.L_8:
        /*0034*/ 	.word	index@(_Z7cellKerPKfS0_Pfiii)
        /*0038*/ 	.word	0x0000001c


	//----- nvinfo : EIATTR_FRAME_SIZE
	.align		4
.L_9:
        /*003c*/ 	.byte	0x04, 0x11
        /*003e*/ 	.short	(.L_11 - .L_10)
	.align		4
.L_10:
        /*0040*/ 	.word	index@($__internal_2_$__cuda_sm3x_div_rn_noftz_f32_slowpath)
        /*0044*/ 	.word	0x00000028


	//----- nvinfo : EIATTR_FRAME_SIZE
	.align		4
.L_11:
        /*0048*/ 	.byte	0x04, 0x11
        /*004a*/ 	.short	(.L_13 - .L_12)
	.align		4
.L_12:
        /*004c*/ 	.word	index@(_Z7cellKerPKfS0_Pfiii)
        /*0050*/ 	.word	0x00000028


	//----- nvinfo : EIATTR_REGCOUNT
	.align		4
.L_13:
        /*0054*/ 	.byte	0x04, 0x2f
        /*0056*/ 	.short	(.L_15 - .L_14)
	.align		4
.L_14:
        /*0058*/ 	.word	index@(_Z8blockKerPKfPfiii)
        /*005c*/ 	.word	0x00000038


	//----- nvinfo : EIATTR_FRAME_SIZE
	.align		4
.L_15:
        /*0060*/ 	.byte	0x04, 0x11
        /*0062*/ 	.short	(.L_17 - .L_16)
	.align		4
.L_16:
        /*0064*/ 	.word	index@($__internal_1_$__cuda_sm3x_div_rn_noftz_f32_slowpath)
        /*0068*/ 	.word	0x00000000


	//----- nvinfo : EIATTR_FRAME_SIZE
	.align		4
.L_17:
        /*006c*/ 	.byte	0x04, 0x11
        /*006e*/ 	.short	(.L_19 - .L_18)
	.align		4
.L_18:
        /*0070*/ 	.word	index@($__internal_0_$__cuda_sm20_sqrt_rn_f32_slowpath)
        /*0074*/ 	.word	0x00000000


	//----- nvinfo : EIATTR_FRAME_SIZE
	.align		4
.L_19:
        /*0078*/ 	.byte	0x04, 0x11
        /*007a*/ 	.short	(.L_21 - .L_20)
	.align		4
.L_20:
        /*007c*/ 	.word	index@(_Z8blockKerPKfPfiii)
        /*0080*/ 	.word	0x00000000


	//----- nvinfo : EIATTR_MIN_STACK_SIZE
	.align		4
.L_21:
        /*0084*/ 	.byte	0x04, 0x12
        /*0086*/ 	.short	(.L_23 - .L_22)
	.align		4
.L_22:
        /*0088*/ 	.word	index@(_Z8blockKerPKfPfiii)
        /*008c*/ 	.word	0x00000000


	//----- nvinfo : EIATTR_MIN_STACK_SIZE
	.align		4
.L_23:
        /*0090*/ 	.byte	0x04, 0x12
        /*0092*/ 	.short	(.L_25 - .L_24)
	.align		4
.L_24:
        /*0094*/ 	.word	index@(_Z7cellKerPKfS0_Pfiii)
        /*0098*/ 	.word	0x00000028


	//----- nvinfo : EIATTR_MIN_STACK_SIZE
	.align		4
.L_25:
        /*009c*/ 	.byte	0x04, 0x12
        /*009e*/ 	.short	(.L_27 - .L_26)
	.align		4
.L_26:
        /*00a0*/ 	.word	index@(_Z8sobelKerPKhPfS1_ii)
        /*00a4*/ 	.word	0x00000000
.L_27:


//--------------------- .nv.compat                --------------------------
	.section	.nv.compat,"",@"SHT_CUDA_COMPAT_INFO"
	.align	4
        /*0000*/ 	.byte	0x02, 0x09, 0x00, 0x00, 0x02, 0x02, 0x01, 0x00, 0x02, 0x05, 0x05, 0x00, 0x03, 0x07, 0x01, 0x01
        /*0010*/ 	.byte	0x02, 0x03, 0x00, 0x00, 0x02, 0x06, 0x01, 0x00, 0x04, 0x0b, 0x08, 0x00, 0x01, 0x00, 0x00, 0x00
        /*0020*/ 	.byte	0x00, 0x00, 0x00, 0x00


//--------------------- .nv.info._Z8blockKerPKfPfiii --------------------------
	.section	.nv.info._Z8blockKerPKfPfiii,"",@"SHT_CUDA_INFO"
	.sectionflags	@""
	.align	4


	//----- nvinfo : EIATTR_CUDA_API_VERSION
	.align		4
        /*0000*/ 	.byte	0x04, 0x37
        /*0002*/ 	.short	(.L_29 - .L_28)
.L_28:
        /*0004*/ 	.word	0x00000082


	//----- nvinfo : EIATTR_KPARAM_INFO
	.align		4
.L_29:
        /*0008*/ 	.byte	0x04, 0x17
        /*000a*/ 	.short	(.L_31 - .L_30)
.L_30:
        /*000c*/ 	.word	0x00000000
        /*0010*/ 	.short	0x0004
        /*0012*/ 	.short	0x0018
        /*0014*/ 	.byte	0x00, 0xf0, 0x11, 0x00


	//----- nvinfo : EIATTR_KPARAM_INFO
	.align		4
.L_31:
        /*0018*/ 	.byte	0x04, 0x17
        /*001a*/ 	.short	(.L_33 - .L_32)
.L_32:
        /*001c*/ 	.word	0x00000000
        /*0020*/ 	.short	0x0003
        /*0022*/ 	.short	0x0014
        /*0024*/ 	.byte	0x00, 0xf0, 0x11, 0x00


	//----- nvinfo : EIATTR_KPARAM_INFO
	.align		4
.L_33:
        /*0028*/ 	.byte	0x04, 0x17
        /*002a*/ 	.short	(.L_35 - .L_34)
.L_34:
        /*002c*/ 	.word	0x00000000
        /*0030*/ 	.short	0x0002
        /*0032*/ 	.short	0x0010
        /*0034*/ 	.byte	0x00, 0xf0, 0x11, 0x00


	//----- nvinfo : EIATTR_KPARAM_INFO
	.align		4
.L_35:
        /*0038*/ 	.byte	0x04, 0x17
        /*003a*/ 	.short	(.L_37 - .L_36)
.L_36:
        /*003c*/ 	.word	0x00000000
        /*0040*/ 	.short	0x0001
        /*0042*/ 	.short	0x0008
        /*0044*/ 	.byte	0x00, 0xf5, 0x21, 0x00


	//----- nvinfo : EIATTR_KPARAM_INFO
	.align		4
.L_37:
        /*0048*/ 	.byte	0x04, 0x17
        /*004a*/ 	.short	(.L_39 - .L_38)
.L_38:
        /*004c*/ 	.word	0x00000000
        /*0050*/ 	.short	0x0000
        /*0052*/ 	.short	0x0000
        /*0054*/ 	.byte	0x00, 0xf5, 0x21, 0x00


	//----- nvinfo : EIATTR_SPARSE_MMA_MASK
	.align		4
.L_39:
        /*0058*/ 	.byte	0x03, 0x50
        /*005a*/ 	.short	0x0000


	//----- nvinfo : EIATTR_MAXREG_COUNT
	.align		4
        /*005c*/ 	.byte	0x03, 0x1b
        /*005e*/ 	.short	0x00ff


	//----- nvinfo : EIATTR_MERCURY_ISA_VERSION
	.align		4
        /*0060*/ 	.byte	0x03, 0x5f
        /*0062*/ 	.short	0x0101


	//----- nvinfo : EIATTR_VRC_CTA_INIT_COUNT
	.align		4
        /*0064*/ 	.byte	0x02, 0x4a
	.zero		1
	.zero		1


	//----- nvinfo : EIATTR_EXIT_INSTR_OFFSETS
	.align		4
        /*0068*/ 	.byte	0x04, 0x1c
        /*006a*/ 	.short	(.L_41 - .L_40)


	//   ....[0]....
.L_40:
        /*006c*/ 	.word	0x00000090


	//   ....[1]....
        /*0070*/ 	.word	0x00004ba0


	//----- nvinfo : EIATTR_CRS_STACK_SIZE
	.align		4
.L_41:
        /*0074*/ 	.byte	0x04, 0x1e
        /*0076*/ 	.short	(.L_43 - .L_42)
.L_42:
        /*0078*/ 	.word	0x00000000


	//----- nvinfo : EIATTR_CBANK_PARAM_SIZE
	.align		4
.L_43:
        /*007c*/ 	.byte	0x03, 0x19
        /*007e*/ 	.short	0x001c


	//----- nvinfo : EIATTR_PARAM_CBANK
	.align		4
        /*0080*/ 	.byte	0x04, 0x0a
        /*0082*/ 	.short	(.L_45 - .L_44)
	.align		4
.L_44:
        /*0084*/ 	.word	index@(.nv.constant0._Z8blockKerPKfPfiii)
        /*0088*/ 	.short	0x0380
        /*008a*/ 	.short	0x001c


	//----- nvinfo : EIATTR_SW_WAR
	.align		4
.L_45:
        /*008c*/ 	.byte	0x04, 0x36
        /*008e*/ 	.short	(.L_47 - .L_46)
.L_46:
        /*0090*/ 	.word	0x00000008
.L_47:


//--------------------- .nv.info._Z7cellKerPKfS0_Pfiii --------------------------
	.section	.nv.info._Z7cellKerPKfS0_Pfiii,"",@"SHT_CUDA_INFO"
	.sectionflags	@""
	.align	4


	//----- nvinfo : EIATTR_CUDA_API_VERSION
	.align		4
        /*0000*/ 	.byte	0x04, 0x37
        /*0002*/ 	.short	(.L_49 - .L_48)
.L_48:
        /*0004*/ 	.word	0x00000082


	//----- nvinfo : EIATTR_KPARAM_INFO
	.align		4
.L_49:
        /*0008*/ 	.byte	0x04, 0x17
        /*000a*/ 	.short	(.L_51 - .L_50)
.L_50:
        /*000c*/ 	.word	0x00000000
        /*0010*/ 	.short	0x0005
        /*0012*/ 	.short	0x0020
        /*0014*/ 	.byte	0x00, 0xf0, 0x11, 0x00


	//----- nvinfo : EIATTR_KPARAM_INFO
	.align		4
.L_51:
        /*0018*/ 	.byte	0x04, 0x17
        /*001a*/ 	.short	(.L_53 - .L_52)
.L_52:
        /*001c*/ 	.word	0x00000000
        /*0020*/ 	.short	0x0004
        /*0022*/ 	.short	0x001c
        /*0024*/ 	.byte	0x00, 0xf0, 0x11, 0x00


	//----- nvinfo : EIATTR_KPARAM_INFO
	.align		4
.L_53:
        /*0028*/ 	.byte	0x04, 0x17
        /*002a*/ 	.short	(.L_55 - .L_54)
.L_54:
        /*002c*/ 	.word	0x00000000
        /*0030*/ 	.short	0x0003
        /*0032*/ 	.short	0x0018
        /*0034*/ 	.byte	0x00, 0xf0, 0x11, 0x00


	//----- nvinfo : EIATTR_KPARAM_INFO
	.align		4
.L_55:
        /*0038*/ 	.byte	0x04, 0x17
        /*003a*/ 	.short	(.L_57 - .L_56)
.L_56:
        /*003c*/ 	.word	0x00000000
        /*0040*/ 	.short	0x0002
        /*0042*/ 	.short	0x0010
        /*0044*/ 	.byte	0x00, 0xf5, 0x21, 0x00


	//----- nvinfo : EIATTR_KPARAM_INFO
	.align		4
.L_57:
        /*0048*/ 	.byte	0x04, 0x17
        /*004a*/ 	.short	(.L_59 - .L_58)
.L_58:
        /*004c*/ 	.word	0x00000000
        /*0050*/ 	.short	0x0001
        /*0052*/ 	.short	0x0008
        /*0054*/ 	.byte	0x00, 0xf5, 0x21, 0x00


	//----- nvinfo : EIATTR_KPARAM_INFO
	.align		4
.L_59:
        /*0058*/ 	.byte	0x04, 0x17
        /*005a*/ 	.short	(.L_61 - .L_60)
.L_60:
        /*005c*/ 	.word	0x00000000
        /*0060*/ 	.short	0x0000
        /*0062*/ 	.short	0x0000
        /*0064*/ 	.byte	0x00, 0xf5, 0x21, 0x00


	//----- nvinfo : EIATTR_SPARSE_MMA_MASK
	.align		4
.L_61:
        /*0068*/ 	.byte	0x03, 0x50
        /*006a*/ 	.short	0x0000


	//----- nvinfo : EIATTR_MAXREG_COUNT
	.align		4
        /*006c*/ 	.byte	0x03, 0x1b
        /*006e*/ 	.short	0x00ff


	//----- nvinfo : EIATTR_MERCURY_ISA_VERSION
	.align		4
        /*0070*/ 	.byte	0x03, 0x5f
        /*0072*/ 	.short	0x0101


	//----- nvinfo : EIATTR_COOP_GROUP_MASK_REGIDS
	.align		4
        /*0074*/ 	.byte	0x04, 0x29
        /*0076*/ 	.short	(.L_63 - .L_62)


	//   ....[0]....
.L_62:
        /*0078*/ 	.word	0xffffffff


	//   ....[1]....
        /*007c*/ 	.word	0xffffffff


	//   ....[2]....
        /*0080*/ 	.word	0xffffffff


	//   ....[3]....
        /*0084*/ 	.word	0xffffffff


	//   ....[4]....
        /*0088*/ 	.word	0xffffffff


	//   ....[5]....
        /*008c*/ 	.word	0xffffffff


	//   ....[6]....
        /*0090*/ 	.word	0xffffffff


	//   ....[7]....
        /*0094*/ 	.word	0xffffffff


	//   ....[8]....
        /*0098*/ 	.word	0xffffffff


	//   ....[9]....
        /*009c*/ 	.word	0xffffffff


	//   ....[10]....
        /*00a0*/ 	.word	0xffffffff


	//   ....[11]....
        /*00a4*/ 	.word	0xffffffff


	//   ....[12]....
        /*00a8*/ 	.word	0xffffffff


	//   ....[13]....
        /*00ac*/ 	.word	0xffffffff


	//   ....[14]....
        /*00b0*/ 	.word	0xffffffff


	//   ....[15]....
        /*00b4*/ 	.word	0xffffffff


	//   ....[16]....
        /*00b8*/ 	.word	0xffffffff


	//   ....[17]....
        /*00bc*/ 	.word	0xffffffff


	//   ....[18]....
        /*00c0*/ 	.word	0xffffffff


	//   ....[19]....
        /*00c4*/ 	.word	0xffffffff


	//   ....[20]....
        /*00c8*/ 	.word	0xffffffff


	//   ....[21]....
        /*00cc*/ 	.word	0xffffffff


	//   ....[22]....
        /*00d0*/ 	.word	0xffffffff


	//   ....[23]....
        /*00d4*/ 	.word	0xffffffff


	//   ....[24]....
        /*00d8*/ 	.word	0xffffffff


	//   ....[25]....
        /*00dc*/ 	.word	0xffffffff


	//   ....[26]....
        /*00e0*/ 	.word	0xffffffff


	//   ....[27]....
        /*00e4*/ 	.word	0xffffffff


	//   ....[28]....
        /*00e8*/ 	.word	0xffffffff


	//   ....[29]....
        /*00ec*/ 	.word	0xffffffff


	//   ....[30]....
        /*00f0*/ 	.word	0xffffffff


	//   ....[31]....
        /*00f4*/ 	.word	0xffffffff


	//   ....[32]....
        /*00f8*/ 	.word	0xffffffff


	//   ....[33]....
        /*00fc*/ 	.word	0xffffffff


	//   ....[34]....
        /*0100*/ 	.word	0xffffffff


	//   ....[35]....
        /*0104*/ 	.word	0xffffffff


	//   ....[36]....
        /*0108*/ 	.word	0xffffffff


	//   ....[37]....
        /*010c*/ 	.word	0xffffffff


	//   ....[38]....
        /*0110*/ 	.word	0xffffffff


	//   ....[39]....
        /*0114*/ 	.word	0xffffffff


	//   ....[40]....
        /*0118*/ 	.word	0xffffffff


	//   ....[41]....
        /*011c*/ 	.word	0xffffffff


	//   ....[42]....
        /*0120*/ 	.word	0xffffffff


	//   ....[43]....
        /*0124*/ 	.word	0xffffffff


	//   ....[44]....
        /*0128*/ 	.word	0xffffffff


	//----- nvinfo : EIATTR_COOP_GROUP_INSTR_OFFSETS
	.align		4
.L_63:
        /*012c*/ 	.byte	0x04, 0x28
        /*012e*/ 	.short	(.L_65 - .L_64)


	//   ....[0]....
.L_64:
        /*0130*/ 	.word	0x000005b0


	//   ....[1]....
        /*0134*/ 	.word	0x000005c0


	//   ....[2]....
        /*0138*/ 	.word	0x000005d0


	//   ....[3]....
        /*013c*/ 	.word	0x000005e0


	//   ....[4]....
        /*0140*/ 	.word	0x000005f0


	//   ....[5]....
        /*0144*/ 	.word	0x00000600


	//   ....[6]....
        /*0148*/ 	.word	0x00000610


	//   ....[7]....
        /*014c*/ 	.word	0x00000630


	//   ....[8]....
        /*0150*/ 	.word	0x00000650


	//   ....[9]....
        /*0154*/ 	.word	0x00000680


	//   ....[10]....
        /*0158*/ 	.word	0x000006a0


	//   ....[11]....
        /*015c*/ 	.word	0x000006c0


	//   ....[12]....
        /*0160*/ 	.word	0x000006e0


	//   ....[13]....
        /*0164*/ 	.word	0x00000700


	//   ....[14]....
        /*0168*/ 	.word	0x00000720


	//   ....[15]....
        /*016c*/ 	.word	0x00000730


	//   ....[16]....
        /*0170*/ 	.word	0x00000750


	//   ....[17]....
        /*0174*/ 	.word	0x00000770


	//   ....[18]....
        /*0178*/ 	.word	0x000007b0


	//   ....[19]....
        /*017c*/ 	.word	0x000007d0


	//   ....[20]....
        /*0180*/ 	.word	0x000007f0


	//   ....[21]....
        /*0184*/ 	.word	0x00000810


	//   ....[22]....
        /*0188*/ 	.word	0x00000830


	//   ....[23]....
        /*018c*/ 	.word	0x00000840


	//   ....[24]....
        /*0190*/ 	.word	0x00000850


	//   ....[25]....
        /*0194*/ 	.word	0x00000870


	//   ....[26]....
        /*0198*/ 	.word	0x00000890


	//   ....[27]....
        /*019c*/ 	.word	0x000008d0


	//   ....[28]....
        /*01a0*/ 	.word	0x000008f0


	//   ....[29]....
        /*01a4*/ 	.word	0x00000910


	//   ....[30]....
        /*01a8*/ 	.word	0x00000930


	//   ....[31]....
        /*01ac*/ 	.word	0x00000950


	//   ....[32]....
        /*01b0*/ 	.word	0x00000970


	//   ....[33]....
        /*01b4*/ 	.word	0x00000990


	//   ....[34]....
        /*01b8*/ 	.word	0x000009c0


	//   ....[35]....
        /*01bc*/ 	.word	0x000009e0


	//   ....[36]....
        /*01c0*/ 	.word	0x00000a10


	//   ....[37]....
        /*01c4*/ 	.word	0x00000a40


	//   ....[38]....
        /*01c8*/ 	.word	0x00000a60


	//   ....[39]....
        /*01cc*/ 	.word	0x00000a80


	//   ....[40]....
        /*01d0*/ 	.word	0x00000aa0


	//   ....[41]....
        /*01d4*/ 	.word	0x00000ac0


	//   ....[42]....
        /*01d8*/ 	.word	0x00000ad0


	//   ....[43]....
        /*01dc*/ 	.word	0x00000b00


	//   ....[44]....
        /*01e0*/ 	.word	0x00000b20


	//----- nvinfo : EIATTR_VRC_CTA_INIT_COUNT
	.align		4
.L_65:
        /*01e4*/ 	.byte	0x02, 0x4a
	.zero		1
	.zero		1


	//----- nvinfo : EIATTR_EXIT_INSTR_OFFSETS
	.align		4
        /*01e8*/ 	.byte	0x04, 0x1c
        /*01ea*/ 	.short	(.L_67 - .L_66)


	//   ....[0]....
.L_66:
        /*01ec*/ 	.word	0x00000c20


	//   ....[1]....
        /*01f0*/ 	.word	0x00000c40


	//----- nvinfo : EIATTR_CRS_STACK_SIZE
	.align		4
.L_67:
        /*01f4*/ 	.byte	0x04, 0x1e
        /*01f6*/ 	.short	(.L_69 - .L_68)
.L_68:
        /*01f8*/ 	.word	0x00000000


	//----- nvinfo : EIATTR_CBANK_PARAM_SIZE
	.align		4
.L_69:
        /*01fc*/ 	.byte	0x03, 0x19
        /*01fe*/ 	.short	0x0024


	//----- nvinfo : EIATTR_PARAM_CBANK
	.align		4
        /*0200*/ 	.byte	0x04, 0x0a
        /*0202*/ 	.short	(.L_71 - .L_70)
	.align		4
.L_70:
        /*0204*/ 	.word	index@(.nv.constant0._Z7cellKerPKfS0_Pfiii)
        /*0208*/ 	.short	0x0380
        /*020a*/ 	.short	0x0024


	//----- nvinfo : EIATTR_SW_WAR
	.align		4
.L_71:
        /*020c*/ 	.byte	0x04, 0x36
        /*020e*/ 	.short	(.L_73 - .L_72)
.L_72:
        /*0210*/ 	.word	0x00000008
.L_73:


//--------------------- .nv.info._Z8sobelKerPKhPfS1_ii --------------------------
	.section	.nv.info._Z8sobelKerPKhPfS1_ii,"",@"SHT_CUDA_INFO"
	.sectionflags	@""
	.align	4


	//----- nvinfo : EIATTR_CUDA_API_VERSION
	.align		4
        /*0000*/ 	.byte	0x04, 0x37
        /*0002*/ 	.short	(.L_75 - .L_74)
.L_74:
        /*0004*/ 	.word	0x00000082


	//----- nvinfo : EIATTR_KPARAM_INFO
	.align		4
.L_75:
        /*0008*/ 	.byte	0x04, 0x17
        /*000a*/ 	.short	(.L_77 - .L_76)
.L_76:
        /*000c*/ 	.word	0x00000000
        /*0010*/ 	.short	0x0004
        /*0012*/ 	.short	0x001c
        /*0014*/ 	.byte	0x00, 0xf0, 0x11, 0x00


	//----- nvinfo : EIATTR_KPARAM_INFO
	.align		4
.L_77:
        /*0018*/ 	.byte	0x04, 0x17
        /*001a*/ 	.short	(.L_79 - .L_78)
.L_78:
        /*001c*/ 	.word	0x00000000
        /*0020*/ 	.short	0x0003
        /*0022*/ 	.short	0x0018
        /*0024*/ 	.byte	0x00, 0xf0, 0x11, 0x00


	//----- nvinfo : EIATTR_KPARAM_INFO
	.align		4
.L_79:
        /*0028*/ 	.byte	0x04, 0x17
        /*002a*/ 	.short	(.L_81 - .L_80)
.L_80:
        /*002c*/ 	.word	0x00000000
        /*0030*/ 	.short	0x0002
        /*0032*/ 	.short	0x0010
        /*0034*/ 	.byte	0x00, 0xf5, 0x21, 0x00


	//----- nvinfo : EIATTR_KPARAM_INFO
	.align		4
.L_81:
        /*0038*/ 	.byte	0x04, 0x17
        /*003a*/ 	.short	(.L_83 - .L_82)
.L_82:
        /*003c*/ 	.word	0x00000000
        /*0040*/ 	.short	0x0001
        /*0042*/ 	.short	0x0008
        /*0044*/ 	.byte	0x00, 0xf5, 0x21, 0x00


	//----- nvinfo : EIATTR_KPARAM_INFO
	.align		4
.L_83:
        /*0048*/ 	.byte	0x04, 0x17
        /*004a*/ 	.short	(.L_85 - .L_84)
.L_84:
        /*004c*/ 	.word	0x00000000
        /*0050*/ 	.short	0x0000
        /*0052*/ 	.short	0x0000
        /*0054*/ 	.byte	0x00, 0xf5, 0x21, 0x00


	//----- nvinfo : EIATTR_SPARSE_MMA_MASK
	.align		4
.L_85:
        /*0058*/ 	.byte	0x03, 0x50
        /*005a*/ 	.short	0x0000


	//----- nvinfo : EIATTR_MAXREG_COUNT
	.align		4
        /*005c*/ 	.byte	0x03, 0x1b
        /*005e*/ 	.short	0x00ff


	//----- nvinfo : EIATTR_NUM_BARRIERS
	.align		4
        /*0060*/ 	.byte	0x02, 0x4c
        /*0062*/ 	.byte	0x01
	.zero		1


	//----- nvinfo : EIATTR_MERCURY_ISA_VERSION
	.align		4
        /*0064*/ 	.byte	0x03, 0x5f
        /*0066*/ 	.short	0x0101


	//----- nvinfo : EIATTR_VRC_CTA_INIT_COUNT
	.align		4
        /*0068*/ 	.byte	0x02, 0x4a
	.zero		1
	.zero		1


	//----- nvinfo : EIATTR_EXIT_INSTR_OFFSETS
	.align		4
        /*006c*/ 	.byte	0x04, 0x1c
        /*006e*/ 	.short	(.L_87 - .L_86)


	//   ....[0]....
.L_86:
        /*0070*/ 	.word	0x000004e0


	//   ....[1]....
        /*0074*/ 	.word	0x00000a40


	//----- nvinfo : EIATTR_CRS_STACK_SIZE
	.align		4
.L_87:
        /*0078*/ 	.byte	0x04, 0x1e
        /*007a*/ 	.short	(.L_89 - .L_88)
.L_88:
        /*007c*/ 	.word	0x00000000


	//----- nvinfo : EIATTR_CBANK_PARAM_SIZE
	.align		4
.L_89:
        /*0080*/ 	.byte	0x03, 0x19
        /*0082*/ 	.short	0x0020


	//----- nvinfo : EIATTR_PARAM_CBANK
	.align		4
        /*0084*/ 	.byte	0x04, 0x0a
        /*0086*/ 	.short	(.L_91 - .L_90)
	.align		4
.L_90:
        /*0088*/ 	.word	index@(.nv.constant0._Z8sobelKerPKhPfS1_ii)
        /*008c*/ 	.short	0x0380
        /*008e*/ 	.short	0x0020


	//----- nvinfo : EIATTR_SW_WAR
	.align		4
.L_91:
        /*0090*/ 	.byte	0x04, 0x36
        /*0092*/ 	.short	(.L_93 - .L_92)
.L_92:
        /*0094*/ 	.word	0x00000008
.L_93:


//--------------------- .nv.callgraph             --------------------------
	.section	.nv.callgraph,"",@"SHT_CUDA_CALLGRAPH"
	.align	4
	.sectionentsize	8
	.align		4
        /*0000*/ 	.word	0x00000000
	.align		4
        /*0004*/ 	.word	0xffffffff
	.align		4
        /*0008*/ 	.word	0x00000000
	.align		4
        /*000c*/ 	.word	0xfffffffe
	.align		4
        /*0010*/ 	.word	0x00000000
	.align		4
        /*0014*/ 	.word	0xfffffffd
	.align		4
        /*0018*/ 	.word	0x00000000
	.align		4
        /*001c*/ 	.word	0xfffffffc


//--------------------- .text._Z8blockKerPKfPfiii --------------------------
	.section	.text._Z8blockKerPKfPfiii,"ax",@progbits
	.align	128
        .global         _Z8blockKerPKfPfiii
        .type           _Z8blockKerPKfPfiii,@function
        .size           _Z8blockKerPKfPfiii,(.L_x_202 - _Z8blockKerPKfPfiii)
        .other          _Z8blockKerPKfPfiii,@"STO_CUDA_ENTRY STV_DEFAULT"
_Z8blockKerPKfPfiii:
.text._Z8blockKerPKfPfiii:
[----:B------:R-:W-:Y:S01]  /*0000*/  LDC R1, c[0x0][0x37c] ;  /* 0x0000df00ff017b82 */ /* 0x000fe20000000800 */
[----:B------:R-:W0:Y:S07]  /*0010*/  S2R R39, SR_TID.X ;  /* 0x0000000000277919 */ /* 0x000e2e0000002100 */
[----:B------:R-:W0:Y:S01]  /*0020*/  S2UR UR4, SR_CTAID.X ;  /* 0x00000000000479c3 */ /* 0x000e220000002500 */
[----:B------:R-:W1:Y:S07]  /*0030*/  LDCU UR5, c[0x0][0x398] ;  /* 0x00007300ff0577ac */ /* 0x000e6e0008000800 */
[----:B------:R-:W0:Y:S08]  /*0040*/  LDC R0, c[0x0][0x360] ;  /* 0x0000d800ff007b82 */ /* 0x000e300000000800 */
[----:B------:R-:W1:Y:S01]  /*0050*/  LDC R6, c[0x0][0x394] ;  /* 0x0000e500ff067b82 */ /* 0x000e620000000800 */
[----:B0-----:R-:W-:-:S02]  /*0060*/  IMAD R0, R0, UR4, R39 ;  /* 0x0000000400007c24 */ /* 0x001fc4000f8e0227 */
[----:B-1----:R-:W-:-:S05]  /*0070*/  IMAD R3, R6, UR5, RZ ;  /* 0x0000000506037c24 */ /* 0x002fca000f8e02ff */
[----:B------:R-:W-:-:S13]  /*0080*/  ISETP.GE.AND P0, PT, R0, R3, PT ;  /* 0x000000030000720c */ /* 0x000fda0003f06270 */
[----:B------:R-:W-:Y:S05]  /*0090*/  @P0 EXIT ;  /* 0x000000000000094d */ /* 0x000fea0003800000 */
[----:B------:R-:W-:Y:S01]  /*00a0*/  IABS R5, R6 ;  /* 0x0000000600057213 */ /* 0x000fe20000000000 */
[----:B------:R-:W0:Y:S01]  /*00b0*/  LDC R4, c[0x0][0x360] ;  /* 0x0000d800ff047b82 */ /* 0x000e220000000800 */
[----:B------:R-:W1:Y:S02]  /*00c0*/  LDCU UR6, c[0x0][0x390] ;  /* 0x00007200ff0677ac */ /* 0x000e640008000800 */
[----:B------:R-:W2:Y:S05]  /*00d0*/  I2F.RP R0, R5 ;  /* 0x0000000500007306 */ /* 0x000eaa0000209400 */
[----:B------:R-:W3:Y:S03]  /*00e0*/  LDC.64 R40, c[0x0][0x380] ;  /* 0x0000e000ff287b82 */ /* 0x000ee60000000a00 */
[----:B--2---:R-:W2:Y:S01]  /*00f0*/  MUFU.RCP R0, R0 ;  /* 0x0000000000007308 */ /* 0x004ea20000001000 */
[----:B0-----:R-:W-:Y:S01]  /*0100*/  IMAD R39, R4, UR4, R39 ;  /* 0x0000000404277c24 */ /* 0x001fe2000f8e0227 */
[----:B------:R-:W0:Y:S01]  /*0110*/  LDCU.64 UR4, c[0x0][0x358] ;  /* 0x00006b00ff0477ac */ /* 0x000e220008000a00 */
[----:B--2---:R-:W-:-:S03]  /*0120*/  IADD3 R2, PT, PT, R0, 0xffffffe, RZ ;  /* 0x0ffffffe00027810 */ /* 0x004fc60007ffe0ff */
[----:B------:R-:W-:Y:S02]  /*0130*/  IABS R0, R39 ;  /* 0x0000002700007213 */ /* 0x000fe40000000000 */
[----:B------:R2:W4:Y:S02]  /*0140*/  F2I.FTZ.U32.TRUNC.NTZ R3, R2 ;  /* 0x0000000200037305 */ /* 0x000524000021f000 */
[----:B--2---:R-:W-:Y:S01]  /*0150*/  HFMA2 R2, -RZ, RZ, 0, 0 ;  /* 0x00000000ff027431 */ /* 0x004fe200000001ff */
[----:B----4-:R-:W-:-:S05]  /*0160*/  IADD3 R8, PT, PT, RZ, -R3, RZ ;  /* 0x80000003ff087210 */ /* 0x010fca0007ffe0ff */
[----:B------:R-:W-:-:S04]  /*0170*/  IMAD R7, R8, R5, RZ ;  /* 0x0000000508077224 */ /* 0x000fc800078e02ff */
[----:B------:R-:W-:-:S06]  /*0180*/  IMAD.HI.U32 R3, R3, R7, R2 ;  /* 0x0000000703037227 */ /* 0x000fcc00078e0002 */
[----:B------:R-:W-:-:S05]  /*0190*/  IMAD.HI.U32 R3, R3, R0, RZ ;  /* 0x0000000003037227 */ /* 0x000fca00078e00ff */
[----:B------:R-:W-:-:S05]  /*01a0*/  IADD3 R4, PT, PT, -R3, RZ, RZ ;  /* 0x000000ff03047210 */ /* 0x000fca0007ffe1ff */
[----:B------:R-:W-:-:S05]  /*01b0*/  IMAD R0, R5, R4, R0 ;  /* 0x0000000405007224 */ /* 0x000fca00078e0200 */
[----:B------:R-:W-:-:S13]  /*01c0*/  ISETP.GT.U32.AND P2, PT, R5, R0, PT ;  /* 0x000000000500720c */ /* 0x000fda0003f44070 */
[-C--:B------:R-:W-:Y:S02]  /*01d0*/  @!P2 IADD3 R0, PT, PT, R0, -R5.reuse, RZ ;  /* 0x800000050000a210 */ /* 0x080fe40007ffe0ff */
[----:B------:R-:W-:Y:S02]  /*01e0*/  @!P2 IADD3 R3, PT, PT, R3, 0x1, RZ ;  /* 0x000000010303a810 */ /* 0x000fe40007ffe0ff */
[----:B------:R-:W-:Y:S02]  /*01f0*/  ISETP.GE.U32.AND P0, PT, R0, R5, PT ;  /* 0x000000050000720c */ /* 0x000fe40003f06070 */
[----:B------:R-:W-:Y:S02]  /*0200*/  LOP3.LUT R0, R39, R6, RZ, 0x3c, !PT ;  /* 0x0000000627007212 */ /* 0x000fe400078e3cff */
[----:B------:R-:W-:Y:S02]  /*0210*/  ISETP.NE.AND P2, PT, R6, RZ, PT ;  /* 0x000000ff0600720c */ /* 0x000fe40003f45270 */
[----:B------:R-:W-:-:S07]  /*0220*/  ISETP.GE.AND P1, PT, R0, RZ, PT ;  /* 0x000000ff0000720c */ /* 0x000fce0003f26270 */
[----:B------:R-:W-:-:S06]  /*0230*/  @P0 IADD3 R3, PT, PT, R3, 0x1, RZ ;  /* 0x0000000103030810 */ /* 0x000fcc0007ffe0ff */
[----:B------:R-:W-:Y:S02]  /*0240*/  @!P1 IADD3 R3, PT, PT, -R3, RZ, RZ ;  /* 0x000000ff03039210 */ /* 0x000fe40007ffe1ff */
[----:B------:R-:W-:-:S04]  /*0250*/  @!P2 LOP3.LUT R3, RZ, R6, RZ, 0x33, !PT ;  /* 0x00000006ff03a212 */ /* 0x000fc800078e33ff */
[----:B------:R-:W-:-:S05]  /*0260*/  IADD3 R0, PT, PT, -R3, RZ, RZ ;  /* 0x000000ff03007210 */ /* 0x000fca0007ffe1ff */
[----:B------:R-:W-:-:S04]  /*0270*/  IMAD R0, R6, R0, R39 ;  /* 0x0000000006007224 */ /* 0x000fc800078e0227 */
[----:B-1----:R-:W-:-:S05]  /*0280*/  IMAD R0, R3, UR6, R0 ;  /* 0x0000000603007c24 */ /* 0x002fca000f8e0200 */
[----:B------:R-:W-:-:S05]  /*0290*/  LEA R29, R0, R0, 0x3 ;  /* 0x00000000001d7211 */ /* 0x000fca00078e18ff */
[----:B---3--:R-:W-:-:S05]  /*02a0*/  IMAD.WIDE R28, R29, 0x4, R40 ;  /* 0x000000041d1c7825 */ /* 0x008fca00078e0228 */
[----:B0-----:R-:W2:Y:S04]  /*02b0*/  LDG.E R47, desc[UR4][R28.64] ;  /* 0x000000041c2f7981 */ /* 0x001ea8000c1e1900 */
[----:B------:R-:W3:Y:S04]  /*02c0*/  LDG.E R27, desc[UR4][R28.64+0x4] ;  /* 0x000004041c1b7981 */ /* 0x000ee8000c1e1900 */
[----:B------:R-:W4:Y:S04]  /*02d0*/  LDG.E R20, desc[UR4][R28.64+0x8] ;  /* 0x000008041c147981 */ /* 0x000f28000c1e1900 */
[----:B------:R-:W5:Y:S04]  /*02e0*/  LDG.E R25, desc[UR4][R28.64+0xc] ;  /* 0x00000c041c197981 */ /* 0x000f68000c1e1900 */
        /* <DEDUP_REMOVED lines=9> */
[----:B------:R-:W5:Y:S01]  /*0380*/  LDG.E R15, desc[UR4][R28.64+0x34] ;  /* 0x000034041c0f7981 */ /* 0x000f62000c1e1900 */
[----:B------:R-:W-:-:S03]  /*0390*/  IADD3 R0, PT, PT, R0, UR6, RZ ;  /* 0x0000000600007c10 */ /* 0x000fc6000fffe0ff */
[----:B------:R-:W5:Y:S01]  /*03a0*/  LDG.E R8, desc[UR4][R28.64+0x38] ;  /* 0x000038041c087981 */ /* 0x000f62000c1e1900 */
[----:B------:R-:W-:-:S03]  /*03b0*/  LEA R3, R0, R0, 0x3 ;  /* 0x0000000000037211 */ /* 0x000fc600078e18ff */
[----:B------:R-:W5:Y:S04]  /*03c0*/  LDG.E R13, desc[UR4][R28.64+0x3c] ;  /* 0x00003c041c0d7981 */ /* 0x000f68000c1e1900 */
[----:B------:R-:W5:Y:S01]  /*03d0*/  LDG.E R6, desc[UR4][R28.64+0x40] ;  /* 0x000040041c067981 */ /* 0x000f62000c1e1900 */
[----:B------:R-:W-:-:S03]  /*03e0*/  IMAD.WIDE R40, R3, 0x4, R40 ;  /* 0x0000000403287825 */ /* 0x000fc600078e0228 */
        /* <DEDUP_REMOVED lines=18> */
[----:B------:R0:W5:Y:S01]  /*0510*/  LDG.E R29, desc[UR4][R40.64+0x44] ;  /* 0x00004404281d7981 */ /* 0x000162000c1e1900 */
[----:B------:R-:W-:Y:S01]  /*0520*/  BSSY.RECONVERGENT B0, `(.L_x_0) ;  /* 0x0000031000007945 */ /* 0x000fe20003800200 */
[----:B--2---:R-:W-:-:S04]  /*0530*/  FFMA R22, R47, R47, 9.9999999747524270788e-07 ;  /* 0x358637bd2f167423 */ /* 0x004fc8000000002f */
[----:B---3--:R-:W-:-:S04]  /*0540*/  FFMA R43, R27, R27, R22 ;  /* 0x0000001b1b2b7223 */ /* 0x008fc80000000016 */
[----:B----4-:R-:W-:-:S04]  /*0550*/  FFMA R22, R20, R20, R43 ;  /* 0x0000001414167223 */ /* 0x010fc8000000002b */
[----:B-----5:R-:W-:-:S04]  /*0560*/  FFMA R43, R25, R25, R22 ;  /* 0x00000019192b7223 */ /* 0x020fc80000000016 */
[----:B------:R-:W-:-:S04]  /*0570*/  FFMA R22, R18, R18, R43 ;  /* 0x0000001212167223 */ /* 0x000fc8000000002b */
[----:B------:R-:W-:-:S04]  /*0580*/  FFMA R43, R23, R23, R22 ;  /* 0x00000017172b7223 */ /* 0x000fc80000000016 */
[----:B------:R-:W-:-:S04]  /*0590*/  FFMA R22, R16, R16, R43 ;  /* 0x0000001010167223 */ /* 0x000fc8000000002b */
[----:B------:R-:W-:-:S04]  /*05a0*/  FFMA R43, R21, R21, R22 ;  /* 0x00000015152b7223 */ /* 0x000fc80000000016 */
[----:B------:R-:W-:-:S04]  /*05b0*/  FFMA R22, R14, R14, R43 ;  /* 0x0000000e0e167223 */ /* 0x000fc8000000002b */
[----:B------:R-:W-:-:S04]  /*05c0*/  FFMA R43, R19, R19, R22 ;  /* 0x00000013132b7223 */ /* 0x000fc80000000016 */
[----:B------:R-:W-:-:S04]  /*05d0*/  FFMA R22, R12, R12, R43 ;  /* 0x0000000c0c167223 */ /* 0x000fc8000000002b */
[----:B0-----:R-:W-:-:S04]  /*05e0*/  FFMA R41, R17, R17, R22 ;  /* 0x0000001111297223 */ /* 0x001fc80000000016 */
[----:B------:R-:W-:-:S04]  /*05f0*/  FFMA R22, R10, R10, R41 ;  /* 0x0000000a0a167223 */ /* 0x000fc80000000029 */
        /* <DEDUP_REMOVED lines=23> */
[----:B------:R0:W1:Y:S01]  /*0770*/  MUFU.RSQ R22, R41 ;  /* 0x0000002900167308 */ /* 0x0000620000001400 */
[----:B------:R-:W-:-:S04]  /*0780*/  IADD3 R24, PT, PT, R41, -0xd000000, RZ ;  /* 0xf300000029187810 */ /* 0x000fc80007ffe0ff */
[----:B------:R-:W-:-:S13]  /*0790*/  ISETP.GT.U32.AND P0, PT, R24, 0x727fffff, PT ;  /* 0x727fffff1800780c */ /* 0x000fda0003f04070 */
[----:B01----:R-:W-:Y:S05]  /*07a0*/  @!P0 BRA `(.L_x_1) ;  /* 0x0000000000108947 */ /* 0x003fea0003800000 */
[----:B------:R-:W-:Y:S02]  /*07b0*/  MOV R38, R41 ;  /* 0x0000002900267202 */ /* 0x000fe40000000f00 */
[----:B------:R-:W-:-:S07]  /*07c0*/  MOV R30, 0x7e0 ;  /* 0x000007e0001e7802 */ /* 0x000fce0000000f00 */
[----:B------:R-:W-:Y:S05]  /*07d0*/  CALL.REL.NOINC `($__internal_0_$__cuda_sm20_sqrt_rn_f32_slowpath) ;  /* 0x0000004000f47944 */ /* 0x000fea0003c00000 */
[----:B------:R-:W-:Y:S05]  /*07e0*/  BRA `(.L_x_2) ;  /* 0x0000000000107947 */ /* 0x000fea0003800000 */
.L_x_1:
[----:B------:R-:W-:Y:S01]  /*07f0*/  FMUL.FTZ R38, R41, R22 ;  /* 0x0000001629267220 */ /* 0x000fe20000410000 */
[----:B------:R-:W-:-:S03]  /*0800*/  FMUL.FTZ R22, R22, 0.5 ;  /* 0x3f00000016167820 */ /* 0x000fc60000410000 */
[----:B------:R-:W-:-:S04]  /*0810*/  FFMA R41, -R38, R38, R41 ;  /* 0x0000002626297223 */ /* 0x000fc80000000129 */
[----:B------:R-:W-:-:S07]  /*0820*/  FFMA R38, R41, R22, R38 ;  /* 0x0000001629267223 */ /* 0x000fce0000000026 */
.L_x_2:
[----:B------:R-:W-:Y:S05]  /*0830*/  BSYNC.RECONVERGENT B0 ;  /* 0x0000000000007941 */ /* 0x000fea0003800200 */
.L_x_0:
[----:B------:R-:W0:Y:S01]  /*0840*/  MUFU.RCP R41, R38 ;  /* 0x0000002600297308 */ /* 0x000e220000001000 */
[----:B------:R-:W-:Y:S07]  /*0850*/  BSSY.RECONVERGENT B2, `(.L_x_3) ;  /* 0x000000a000027945 */ /* 0x000fee0003800200 */
[----:B------:R-:W1:Y:S01]  /*0860*/  FCHK P0, R47, R38 ;  /* 0x000000262f007302 */ /* 0x000e620000000000 */
[----:B0-----:R-:W-:-:S04]  /*0870*/  FFMA R22, R41, -R38, 1 ;  /* 0x3f80000029167423 */ /* 0x001fc80000000826 */
[----:B------:R-:W-:-:S04]  /*0880*/  FFMA R22, R41, R22, R41 ;  /* 0x0000001629167223 */ /* 0x000fc80000000029 */
[----:B------:R-:W-:-:S04]  /*0890*/  FFMA R41, R47, R22, RZ ;  /* 0x000000162f297223 */ /* 0x000fc800000000ff */
[----:B------:R-:W-:-:S04]  /*08a0*/  FFMA R24, R41, -R38, R47 ;  /* 0x8000002629187223 */ /* 0x000fc8000000002f */
[----:B------:R-:W-:Y:S01]  /*08b0*/  FFMA R30, R22, R24, R41 ;  /* 0x00000018161e7223 */ /* 0x000fe20000000029 */
[----:B-1----:R-:W-:Y:S06]  /*08c0*/  @!P0 BRA `(.L_x_4) ;  /* 0x0000000000088947 */ /* 0x002fec0003800000 */
[----:B------:R-:W-:-:S07]  /*08d0*/  MOV R40, 0x8f0 ;  /* 0x000008f000287802 */ /* 0x000fce0000000f00 */
[----:B------:R-:W-:Y:S05]  /*08e0*/  CALL.REL.NOINC `($__internal_1_$__cuda_sm3x_div_rn_noftz_f32_slowpath) ;  /* 0x00000044000c7944 */ /* 0x000fea0003c00000 */
.L_x_4:
[----:B------:R-:W-:Y:S05]  /*08f0*/  BSYNC.RECONVERGENT B2 ;  /* 0x0000000000027941 */ /* 0x000fea0003800200 */
.L_x_3:
[----:B------:R-:W0:Y:S01]  /*0900*/  MUFU.RCP R41, R38 ;  /* 0x0000002600297308 */ /* 0x000e220000001000 */
[----:B------:R-:W-:Y:S01]  /*0910*/  BSSY.RECONVERGENT B2, `(.L_x_5) ;  /* 0x000000c000027945 */ /* 0x000fe20003800200 */
[----:B------:R-:W-:-:S06]  /*0920*/  FMNMX.NAN R28, R30, 0.20000000298023223877, PT ;  /* 0x3e4ccccd1e1c7809 */ /* 0x000fcc0003820000 */
[----:B------:R-:W1:Y:S01]  /*0930*/  FCHK P0, R27, R38 ;  /* 0x000000261b007302 */ /* 0x000e620000000000 */
[----:B0-----:R-:W-:-:S04]  /*0940*/  FFMA R22, R41, -R38, 1 ;  /* 0x3f80000029167423 */ /* 0x001fc80000000826 */
[----:B------:R-:W-:-:S04]  /*0950*/  FFMA R43, R41, R22, R41 ;  /* 0x00000016292b7223 */ /* 0x000fc80000000029 */
[----:B------:R-:W-:-:S04]  /*0960*/  FFMA R22, R27, R43, RZ ;  /* 0x0000002b1b167223 */ /* 0x000fc800000000ff */
[----:B------:R-:W-:-:S04]  /*0970*/  FFMA R41, R22, -R38, R27 ;  /* 0x8000002616297223 */ /* 0x000fc8000000001b */
[----:B------:R-:W-:Y:S01]  /*0980*/  FFMA R30, R43, R41, R22 ;  /* 0x000000292b1e7223 */ /* 0x000fe20000000016 */
[----:B-1----:R-:W-:Y:S06]  /*0990*/  @!P0 BRA `(.L_x_6) ;  /* 0x00000000000c8947 */ /* 0x002fec0003800000 */
[----:B------:R-:W-:Y:S02]  /*09a0*/  MOV R47, R27 ;  /* 0x0000001b002f7202 */ /* 0x000fe40000000f00 */
[----:B------:R-:W-:-:S07]  /*09b0*/  MOV R40, 0x9d0 ;  /* 0x000009d000287802 */ /* 0x000fce0000000f00 */
[----:B------:R-:W-:Y:S05]  /*09c0*/  CALL.REL.NOINC `($__internal_1_$__cuda_sm3x_div_rn_noftz_f32_slowpath) ;  /* 0x0000004000d47944 */ /* 0x000fea0003c00000 */
.L_x_6:
[----:B------:R-:W-:Y:S05]  /*09d0*/  BSYNC.RECONVERGENT B2 ;  /* 0x0000000000027941 */ /* 0x000fea0003800200 */
.L_x_5:
[----:B------:R-:W0:Y:S01]  /*09e0*/  MUFU.RCP R27, R38 ;  /* 0x00000026001b7308 */ /* 0x000e220000001000 */
[----:B------:R-:W-:Y:S07]  /*09f0*/  BSSY.RECONVERGENT B2, `(.L_x_7) ;  /* 0x000000c000027945 */ /* 0x000fee0003800200 */
[----:B------:R-:W1:Y:S01]  /*0a00*/  FCHK P0, R20, R38 ;  /* 0x0000002614007302 */ /* 0x000e620000000000 */
[----:B0-----:R-:W-:-:S04]  /*0a10*/  FFMA R22, R27, -R38, 1 ;  /* 0x3f8000001b167423 */ /* 0x001fc80000000826 */
[----:B------:R-:W-:Y:S01]  /*0a20*/  FFMA R24, R27, R22, R27 ;  /* 0x000000161b187223 */ /* 0x000fe2000000001b */
[----:B------:R-:W-:-:S03]  /*0a30*/  FMNMX.NAN R27, R30, 0.20000000298023223877, PT ;  /* 0x3e4ccccd1e1b7809 */ /* 0x000fc60003820000 */
[----:B------:R-:W-:-:S04]  /*0a40*/  FFMA R41, R20, R24, RZ ;  /* 0x0000001814297223 */ /* 0x000fc800000000ff */
[----:B------:R-:W-:-:S04]  /*0a50*/  FFMA R22, R41, -R38, R20 ;  /* 0x8000002629167223 */ /* 0x000fc80000000014 */
[----:B------:R-:W-:Y:S01]  /*0a60*/  FFMA R30, R24, R22, R41 ;  /* 0x00000016181e7223 */ /* 0x000fe20000000029 */
[----:B-1----:R-:W-:Y:S06]  /*0a70*/  @!P0 BRA `(.L_x_8) ;  /* 0x00000000000c8947 */ /* 0x002fec0003800000 */
[----:B------:R-:W-:Y:S02]  /*0a80*/  MOV R47, R20 ;  /* 0x00000014002f7202 */ /* 0x000fe40000000f00 */
[----:B------:R-:W-:-:S07]  /*0a90*/  MOV R40, 0xab0 ;  /* 0x00000ab000287802 */ /* 0x000fce0000000f00 */
[----:B------:R-:W-:Y:S05]  /*0aa0*/  CALL.REL.NOINC `($__internal_1_$__cuda_sm3x_div_rn_noftz_f32_slowpath) ;  /* 0x00000040009c7944 */ /* 0x000fea0003c00000 */
.L_x_8:
[----:B------:R-:W-:Y:S05]  /*0ab0*/  BSYNC.RECONVERGENT B2 ;  /* 0x0000000000027941 */ /* 0x000fea0003800200 */
.L_x_7:
        /* <DEDUP_REMOVED lines=13> */
.L_x_10:
[----:B------:R-:W-:Y:S05]  /*0b90*/  BSYNC.RECONVERGENT B2 ;  /* 0x0000000000027941 */ /* 0x000fea0003800200 */
.L_x_9:
        /* <DEDUP_REMOVED lines=13> */
.L_x_12:
[----:B------:R-:W-:Y:S05]  /*0c70*/  BSYNC.RECONVERGENT B2 ;  /* 0x0000000000027941 */ /* 0x000fea0003800200 */
.L_x_11:
        /* <DEDUP_REMOVED lines=13> */
.L_x_14:
[----:B------:R-:W-:Y:S05]  /*0d50*/  BSYNC.RECONVERGENT B2 ;  /* 0x0000000000027941 */ /* 0x000fea0003800200 */
.L_x_13:
        /* <DEDUP_REMOVED lines=13> */
.L_x_16:
[----:B------:R-:W-:Y:S05]  /*0e30*/  BSYNC.RECONVERGENT B2 ;  /* 0x0000000000027941 */ /* 0x000fea0003800200 */
.L_x_15:
        /* <DEDUP_REMOVED lines=13> */
.L_x_18:
[----:B------:R-:W-:Y:S05]  /*0f10*/  BSYNC.RECONVERGENT B2 ;  /* 0x0000000000027941 */ /* 0x000fea0003800200 */
.L_x_17:
        /* <DEDUP_REMOVED lines=13> */
.L_x_20:
[----:B------:R-:W-:Y:S05]  /*0ff0*/  BSYNC.RECONVERGENT B2 ;  /* 0x0000000000027941 */ /* 0x000fea0003800200 */
.L_x_19:
        /* <DEDUP_REMOVED lines=13> */
.L_x_22:
[----:B------:R-:W-:Y:S05]  /*10d0*/  BSYNC.RECONVERGENT B2 ;  /* 0x0000000000027941 */ /* 0x000fea0003800200 */
.L_x_21:
        /* <DEDUP_REMOVED lines=13> */
.L_x_24:
[----:B------:R-:W-:Y:S05]  /*11b0*/  BSYNC.RECONVERGENT B2 ;  /* 0x0000000000027941 */ /* 0x000fea0003800200 */
.L_x_23:
        /* <DEDUP_REMOVED lines=13> */
.L_x_26:
[----:B------:R-:W-:Y:S05]  /*1290*/  BSYNC.RECONVERGENT B2 ;  /* 0x0000000000027941 */ /* 0x000fea0003800200 */
.L_x_25:
        /* <DEDUP_REMOVED lines=13> */
.L_x_28:
[----:B------:R-:W-:Y:S05]  /*1370*/  BSYNC.RECONVERGENT B2 ;  /* 0x0000000000027941 */ /* 0x000fea0003800200 */
.L_x_27:
        /* <DEDUP_REMOVED lines=13> */
.L_x_30:
[----:B------:R-:W-:Y:S05]  /*1450*/  BSYNC.RECONVERGENT B2 ;  /* 0x0000000000027941 */ /* 0x000fea0003800200 */
.L_x_29:
        /* <DEDUP_REMOVED lines=13> */
.L_x_32:
[----:B------:R-:W-:Y:S05]  /*1530*/  BSYNC.RECONVERGENT B2 ;  /* 0x0000000000027941 */ /* 0x000fea0003800200 */
.L_x_31:
        /* <DEDUP_REMOVED lines=13> */
.L_x_34:
[----:B------:R-:W-:Y:S05]  /*1610*/  BSYNC.RECONVERGENT B2 ;  /* 0x0000000000027941 */ /* 0x000fea0003800200 */
.L_x_33:
        /* <DEDUP_REMOVED lines=13> */
.L_x_36:
[----:B------:R-:W-:Y:S05]  /*16f0*/  BSYNC.RECONVERGENT B2 ;  /* 0x0000000000027941 */ /* 0x000fea0003800200 */
.L_x_35:
        /* <DEDUP_REMOVED lines=13> */
.L_x_38:
[----:B------:R-:W-:Y:S05]  /*17d0*/  BSYNC.RECONVERGENT B2 ;  /* 0x0000000000027941 */ /* 0x000fea0003800200 */
.L_x_37:
        /* <DEDUP_REMOVED lines=13> */
.L_x_40:
[----:B------:R-:W-:Y:S05]  /*18b0*/  BSYNC.RECONVERGENT B2 ;  /* 0x0000000000027941 */ /* 0x000fea0003800200 */
.L_x_39:
        /* <DEDUP_REMOVED lines=13> */
.L_x_42:
[----:B------:R-:W-:Y:S05]  /*1990*/  BSYNC.RECONVERGENT B2 ;  /* 0x0000000000027941 */ /* 0x000fea0003800200 */
.L_x_41:
        /* <DEDUP_REMOVED lines=13> */
.L_x_44:
[----:B------:R-:W-:Y:S05]  /*1a70*/  BSYNC.RECONVERGENT B2 ;  /* 0x0000000000027941 */ /* 0x000fea0003800200 */
.L_x_43:
        /* <DEDUP_REMOVED lines=13> */
.L_x_46:
[----:B------:R-:W-:Y:S05]  /*1b50*/  BSYNC.RECONVERGENT B2 ;  /* 0x0000000000027941 */ /* 0x000fea0003800200 */
.L_x_45:
        /* <DEDUP_REMOVED lines=13> */
.L_x_48:
[----:B------:R-:W-:Y:S05]  /*1c30*/  BSYNC.RECONVERGENT B2 ;  /* 0x0000000000027941 */ /* 0x000fea0003800200 */
.L_x_47:
        /* <DEDUP_REMOVED lines=13> */
.L_x_50:
[----:B------:R-:W-:Y:S05]  /*1d10*/  BSYNC.RECONVERGENT B2 ;  /* 0x0000000000027941 */ /* 0x000fea0003800200 */
.L_x_49:
        /* <DEDUP_REMOVED lines=13> */
.L_x_52:
[----:B------:R-:W-:Y:S05]  /*1df0*/  BSYNC.RECONVERGENT B2 ;  /* 0x0000000000027941 */ /* 0x000fea0003800200 */
.L_x_51:
        /* <DEDUP_REMOVED lines=13> */
.L_x_54:
[----:B------:R-:W-:Y:S05]  /*1ed0*/  BSYNC.RECONVERGENT B2 ;  /* 0x0000000000027941 */ /* 0x000fea0003800200 */
.L_x_53:
        /* <DEDUP_REMOVED lines=13> */
.L_x_56:
[----:B------:R-:W-:Y:S05]  /*1fb0*/  BSYNC.RECONVERGENT B2 ;  /* 0x0000000000027941 */ /* 0x000fea0003800200 */
.L_x_55:
        /* <DEDUP_REMOVED lines=13> */
.L_x_58:
[----:B------:R-:W-:Y:S05]  /*2090*/  BSYNC.RECONVERGENT B2 ;  /* 0x0000000000027941 */ /* 0x000fea0003800200 */
.L_x_57:
        /* <DEDUP_REMOVED lines=13> */
.L_x_60:
[----:B------:R-:W-:Y:S05]  /*2170*/  BSYNC.RECONVERGENT B2 ;  /* 0x0000000000027941 */ /* 0x000fea0003800200 */
.L_x_59:
        /* <DEDUP_REMOVED lines=13> */
.L_x_62:
[----:B------:R-:W-:Y:S05]  /*2250*/  BSYNC.RECONVERGENT B2 ;  /* 0x0000000000027941 */ /* 0x000fea0003800200 */
.L_x_61:
        /* <DEDUP_REMOVED lines=13> */
.L_x_64:
[----:B------:R-:W-:Y:S05]  /*2330*/  BSYNC.RECONVERGENT B2 ;  /* 0x0000000000027941 */ /* 0x000fea0003800200 */
.L_x_63:
        /* <DEDUP_REMOVED lines=13> */
.L_x_66:
[----:B------:R-:W-:Y:S05]  /*2410*/  BSYNC.RECONVERGENT B2 ;  /* 0x0000000000027941 */ /* 0x000fea0003800200 */
.L_x_65:
        /* <DEDUP_REMOVED lines=13> */
.L_x_68:
[----:B------:R-:W-:Y:S05]  /*24f0*/  BSYNC.RECONVERGENT B2 ;  /* 0x0000000000027941 */ /* 0x000fea0003800200 */
.L_x_67:
        /* <DEDUP_REMOVED lines=13> */
.L_x_70:
[----:B------:R-:W-:Y:S05]  /*25d0*/  BSYNC.RECONVERGENT B2 ;  /* 0x0000000000027941 */ /* 0x000fea0003800200 */
.L_x_69:
        /* <DEDUP_REMOVED lines=13> */
.L_x_72:
[----:B------:R-:W-:Y:S05]  /*26b0*/  BSYNC.RECONVERGENT B2 ;  /* 0x0000000000027941 */ /* 0x000fea0003800200 */
.L_x_71:
        /* <DEDUP_REMOVED lines=13> */
.L_x_74:
[----:B------:R-:W-:Y:S05]  /*2790*/  BSYNC.RECONVERGENT B2 ;  /* 0x0000000000027941 */ /* 0x000fea0003800200 */
.L_x_73:
[----:B------:R-:W-:Y:S01]  /*27a0*/  FFMA R38, R28, R28, 9.9999999747524270788e-07 ;  /* 0x358637bd1c267423 */ /* 0x000fe2000000001c */
[----:B------:R-:W-:Y:S03]  /*27b0*/  BSSY.RECONVERGENT B0, `(.L_x_75) ;  /* 0x0000031000007945 */ /* 0x000fe60003800200 */
        /* <DEDUP_REMOVED lines=31> */
[----:B------:R-:W-:Y:S01]  /*29b0*/  FFMA R38, R36, R36, R29 ;  /* 0x0000002424267223 */ /* 0x000fe2000000001d */
[----:B------:R-:W-:-:S03]  /*29c0*/  FMNMX.NAN R29, R30, 0.20000000298023223877, PT ;  /* 0x3e4ccccd1e1d7809 */ /* 0x000fc60003820000 */
        /* <DEDUP_REMOVED lines=11> */
.L_x_76:
[----:B------:R-:W-:Y:S01]  /*2a80*/  FMUL.FTZ R38, R41, R30 ;  /* 0x0000001e29267220 */ /* 0x000fe20000410000 */
[----:B------:R-:W-:-:S03]  /*2a90*/  FMUL.FTZ R30, R30, 0.5 ;  /* 0x3f0000001e1e7820 */ /* 0x000fc60000410000 */
[----:B------:R-:W-:-:S04]  /*2aa0*/  FFMA R41, -R38, R38, R41 ;  /* 0x0000002626297223 */ /* 0x000fc80000000129 */
[----:B------:R-:W-:-:S07]  /*2ab0*/  FFMA R38, R41, R30, R38 ;  /* 0x0000001e29267223 */ /* 0x000fce0000000026 */
.L_x_77:
[----:B------:R-:W-:Y:S05]  /*2ac0*/  BSYNC.RECONVERGENT B0 ;  /* 0x0000000000007941 */ /* 0x000fea0003800200 */
.L_x_75:
[----:B------:R-:W0:Y:S01]  /*2ad0*/  MUFU.RCP R41, R38 ;  /* 0x0000002600297308 */ /* 0x000e220000001000 */
[----:B------:R-:W-:Y:S01]  /*2ae0*/  BSSY.RECONVERGENT B2, `(.L_x_78) ;  /* 0x000000c000027945 */ /* 0x000fe20003800200 */
[----:B------:R-:W-:-:S06]  /*2af0*/  IMAD R39, R39, 0x24, RZ ;  /* 0x0000002427277824 */ /* 0x000fcc00078e02ff */
        /* <DEDUP_REMOVED lines=10> */
.L_x_79:
[----:B------:R-:W-:Y:S05]  /*2ba0*/  BSYNC.RECONVERGENT B2 ;  /* 0x0000000000027941 */ /* 0x000fea0003800200 */
.L_x_78:
[----:B------:R-:W0:Y:S01]  /*2bb0*/  LDC.64 R50, c[0x0][0x388] ;  /* 0x0000e200ff327b82 */ /* 0x000e220000000a00 */
[----:B------:R-:W1:Y:S01]  /*2bc0*/  MUFU.RCP R41, R38 ;  /* 0x0000002600297308 */ /* 0x000e620000001000 */
[----:B------:R-:W-:Y:S07]  /*2bd0*/  BSSY.RECONVERGENT B2, `(.L_x_80) ;  /* 0x000000e000027945 */ /* 0x000fee0003800200 */
[----:B------:R-:W2:Y:S01]  /*2be0*/  FCHK P0, R27, R38 ;  /* 0x000000261b007302 */ /* 0x000ea20000000000 */
[----:B-1----:R-:W-:-:S04]  /*2bf0*/  FFMA R28, R41, -R38, 1 ;  /* 0x3f800000291c7423 */ /* 0x002fc80000000826 */
[----:B------:R-:W-:Y:S01]  /*2c00*/  FFMA R41, R41, R28, R41 ;  /* 0x0000001c29297223 */ /* 0x000fe20000000029 */
[----:B0-----:R-:W-:-:S04]  /*2c10*/  IMAD.WIDE R50, R39, 0x4, R50 ;  /* 0x0000000427327825 */ /* 0x001fc800078e0232 */
[----:B------:R-:W-:Y:S01]  /*2c20*/  FFMA R28, R27, R41, RZ ;  /* 0x000000291b1c7223 */ /* 0x000fe200000000ff */
[----:B------:R0:W-:Y:S03]  /*2c30*/  STG.E desc[UR4][R50.64], R30 ;  /* 0x0000001e32007986 */ /* 0x0001e6000c101904 */
[----:B------:R-:W-:-:S04]  /*2c40*/  FFMA R39, R28, -R38, R27 ;  /* 0x800000261c277223 */ /* 0x000fc8000000001b */
[----:B------:R-:W-:Y:S01]  /*2c50*/  FFMA R39, R41, R39, R28 ;  /* 0x0000002729277223 */ /* 0x000fe2000000001c */
[----:B--2---:R-:W-:Y:S06]  /*2c60*/  @!P0 BRA `(.L_x_81) ;  /* 0x0000000000108947 */ /* 0x004fec0003800000 */
[----:B------:R-:W-:Y:S02]  /*2c70*/  MOV R47, R27 ;  /* 0x0000001b002f7202 */ /* 0x000fe40000000f00 */
[----:B------:R-:W-:-:S07]  /*2c80*/  MOV R40, 0x2ca0 ;  /* 0x00002ca000287802 */ /* 0x000fce0000000f00 */
[----:B0-----:R-:W-:Y:S05]  /*2c90*/  CALL.REL.NOINC `($__internal_1_$__cuda_sm3x_div_rn_noftz_f32_slowpath) ;  /* 0x0000002000207944 */ /* 0x001fea0003c00000 */
[----:B------:R-:W-:-:S07]  /*2ca0*/  MOV R39, R30 ;  /* 0x0000001e00277202 */ /* 0x000fce0000000f00 */
.L_x_81:
[----:B------:R-:W-:Y:S05]  /*2cb0*/  BSYNC.RECONVERGENT B2 ;  /* 0x0000000000027941 */ /* 0x000fea0003800200 */
.L_x_80:
[----:B------:R-:W1:Y:S01]  /*2cc0*/  MUFU.RCP R27, R38 ;  /* 0x00000026001b7308 */ /* 0x000e620000001000 */
[----:B------:R2:W-:Y:S01]  /*2cd0*/  STG.E desc[UR4][R50.64+0x4], R39 ;  /* 0x0000042732007986 */ /* 0x0005e2000c101904 */
[----:B------:R-:W-:Y:S06]  /*2ce0*/  BSSY.RECONVERGENT B2, `(.L_x_82) ;  /* 0x000000b000027945 */ /* 0x000fec0003800200 */
[----:B------:R-:W3:Y:S01]  /*2cf0*/  FCHK P0, R26, R38 ;  /* 0x000000261a007302 */ /* 0x000ee20000000000 */
[----:B-1----:R-:W-:-:S04]  /*2d00*/  FFMA R28, R27, -R38, 1 ;  /* 0x3f8000001b1c7423 */ /* 0x002fc80000000826 */
[----:B0-----:R-:W-:-:S04]  /*2d10*/  FFMA R30, R27, R28, R27 ;  /* 0x0000001c1b1e7223 */ /* 0x001fc8000000001b */
[----:B------:R-:W-:-:S04]  /*2d20*/  FFMA R27, R26, R30, RZ ;  /* 0x0000001e1a1b7223 */ /* 0x000fc800000000ff */
[----:B------:R-:W-:-:S04]  /*2d30*/  FFMA R28, R27, -R38, R26 ;  /* 0x800000261b1c7223 */ /* 0x000fc8000000001a */
[----:B------:R-:W-:Y:S01]  /*2d40*/  FFMA R30, R30, R28, R27 ;  /* 0x0000001c1e1e7223 */ /* 0x000fe2000000001b */
[----:B--23--:R-:W-:Y:S06]  /*2d50*/  @!P0 BRA `(.L_x_83) ;  /* 0x00000000000c8947 */ /* 0x00cfec0003800000 */
[----:B------:R-:W-:Y:S02]  /*2d60*/  MOV R47, R26 ;  /* 0x0000001a002f7202 */ /* 0x000fe40000000f00 */
[----:B------:R-:W-:-:S07]  /*2d70*/  MOV R40, 0x2d90 ;  /* 0x00002d9000287802 */ /* 0x000fce0000000f00 */
[----:B------:R-:W-:Y:S05]  /*2d80*/  CALL.REL.NOINC `($__internal_1_$__cuda_sm3x_div_rn_noftz_f32_slowpath) ;  /* 0x0000001c00e47944 */ /* 0x000fea0003c00000 */
.L_x_83:
[----:B------:R-:W-:Y:S05]  /*2d90*/  BSYNC.RECONVERGENT B2 ;  /* 0x0000000000027941 */ /* 0x000fea0003800200 */
.L_x_82:
[----:B------:R-:W0:Y:S01]  /*2da0*/  MUFU.RCP R27, R38 ;  /* 0x00000026001b7308 */ /* 0x000e220000001000 */
[----:B------:R1:W-:Y:S01]  /*2db0*/  STG.E desc[UR4][R50.64+0x8], R30 ;  /* 0x0000081e32007986 */ /* 0x0003e2000c101904 */
[----:B------:R-:W-:Y:S06]  /*2dc0*/  BSSY.RECONVERGENT B2, `(.L_x_84) ;  /* 0x000000c000027945 */ /* 0x000fec0003800200 */
[----:B------:R-:W2:Y:S01]  /*2dd0*/  FCHK P0, R25, R38 ;  /* 0x0000002619007302 */ /* 0x000ea20000000000 */
[----:B0-----:R-:W-:-:S04]  /*2de0*/  FFMA R26, R27, -R38, 1 ;  /* 0x3f8000001b1a7423 */ /* 0x001fc80000000826 */
[----:B------:R-:W-:-:S04]  /*2df0*/  FFMA R39, R27, R26, R27 ;  /* 0x0000001a1b277223 */ /* 0x000fc8000000001b */
[----:B------:R-:W-:-:S04]  /*2e00*/  FFMA R26, R25, R39, RZ ;  /* 0x00000027191a7223 */ /* 0x000fc800000000ff */
[----:B------:R-:W-:-:S04]  /*2e10*/  FFMA R27, R26, -R38, R25 ;  /* 0x800000261a1b7223 */ /* 0x000fc80000000019 */
[----:B------:R-:W-:Y:S01]  /*2e20*/  FFMA R27, R39, R27, R26 ;  /* 0x0000001b271b7223 */ /* 0x000fe2000000001a */
[----:B-12---:R-:W-:Y:S06]  /*2e30*/  @!P0 BRA `(.L_x_85) ;  /* 0x0000000000108947 */ /* 0x006fec0003800000 */
[----:B------:R-:W-:Y:S02]  /*2e40*/  MOV R47, R25 ;  /* 0x00000019002f7202 */ /* 0x000fe40000000f00 */
[----:B------:R-:W-:-:S07]  /*2e50*/  MOV R40, 0x2e70 ;  /* 0x00002e7000287802 */ /* 0x000fce0000000f00 */
[----:B------:R-:W-:Y:S05]  /*2e60*/  CALL.REL.NOINC `($__internal_1_$__cuda_sm3x_div_rn_noftz_f32_slowpath) ;  /* 0x0000001c00ac7944 */ /* 0x000fea0003c00000 */
[----:B------:R-:W-:-:S07]  /*2e70*/  MOV R27, R30 ;  /* 0x0000001e001b7202 */ /* 0x000fce0000000f00 */
.L_x_85:
[----:B------:R-:W-:Y:S05]  /*2e80*/  BSYNC.RECONVERGENT B2 ;  /* 0x0000000000027941 */ /* 0x000fea0003800200 */
.L_x_84:
        /* <DEDUP_REMOVED lines=13> */
.L_x_87:
[----:B------:R-:W-:Y:S05]  /*2f60*/  BSYNC.RECONVERGENT B2 ;  /* 0x0000000000027941 */ /* 0x000fea0003800200 */
.L_x_86:
        /* <DEDUP_REMOVED lines=14> */
.L_x_89:
[----:B------:R-:W-:Y:S05]  /*3050*/  BSYNC.RECONVERGENT B2 ;  /* 0x0000000000027941 */ /* 0x000fea0003800200 */
.L_x_88:
        /* <DEDUP_REMOVED lines=13> */
.L_x_91:
[----:B------:R-:W-:Y:S05]  /*3130*/  BSYNC.RECONVERGENT B2 ;  /* 0x0000000000027941 */ /* 0x000fea0003800200 */
.L_x_90:
        /* <DEDUP_REMOVED lines=14> */
.L_x_93:
[----:B------:R-:W-:Y:S05]  /*3220*/  BSYNC.RECONVERGENT B2 ;  /* 0x0000000000027941 */ /* 0x000fea0003800200 */
.L_x_92:
        /* <DEDUP_REMOVED lines=13> */
.L_x_95:
[----:B------:R-:W-:Y:S05]  /*3300*/  BSYNC.RECONVERGENT B2 ;  /* 0x0000000000027941 */ /* 0x000fea0003800200 */
.L_x_94:
        /* <DEDUP_REMOVED lines=14> */
.L_x_97:
[----:B------:R-:W-:Y:S05]  /*33f0*/  BSYNC.RECONVERGENT B2 ;  /* 0x0000000000027941 */ /* 0x000fea0003800200 */
.L_x_96:
        /* <DEDUP_REMOVED lines=13> */
.L_x_99:
[----:B------:R-:W-:Y:S05]  /*34d0*/  BSYNC.RECONVERGENT B2 ;  /* 0x0000000000027941 */ /* 0x000fea0003800200 */
.L_x_98:
        /* <DEDUP_REMOVED lines=14> */
.L_x_101:
[----:B------:R-:W-:Y:S05]  /*35c0*/  BSYNC.RECONVERGENT B2 ;  /* 0x0000000000027941 */ /* 0x000fea0003800200 */
.L_x_100:
        /* <DEDUP_REMOVED lines=13> */
.L_x_103:
[----:B------:R-:W-:Y:S05]  /*36a0*/  BSYNC.RECONVERGENT B2 ;  /* 0x0000000000027941 */ /* 0x000fea0003800200 */
.L_x_102:
        /* <DEDUP_REMOVED lines=14> */
.L_x_105:
[----:B------:R-:W-:Y:S05]  /*3790*/  BSYNC.RECONVERGENT B2 ;  /* 0x0000000000027941 */ /* 0x000fea0003800200 */
.L_x_104:
        /* <DEDUP_REMOVED lines=13> */
.L_x_107:
[----:B------:R-:W-:Y:S05]  /*3870*/  BSYNC.RECONVERGENT B2 ;  /* 0x0000000000027941 */ /* 0x000fea0003800200 */
.L_x_106:
        /* <DEDUP_REMOVED lines=14> */
.L_x_109:
[----:B------:R-:W-:Y:S05]  /*3960*/  BSYNC.RECONVERGENT B2 ;  /* 0x0000000000027941 */ /* 0x000fea0003800200 */
.L_x_108:
        /* <DEDUP_REMOVED lines=13> */
.L_x_111:
[----:B------:R-:W-:Y:S05]  /*3a40*/  BSYNC.RECONVERGENT B2 ;  /* 0x0000000000027941 */ /* 0x000fea0003800200 */
.L_x_110:
        /* <DEDUP_REMOVED lines=14> */
.L_x_113:
[----:B------:R-:W-:Y:S05]  /*3b30*/  BSYNC.RECONVERGENT B2 ;  /* 0x0000000000027941 */ /* 0x000fea0003800200 */
.L_x_112:
        /* <DEDUP_REMOVED lines=13> */
.L_x_115:
[----:B------:R-:W-:Y:S05]  /*3c10*/  BSYNC.RECONVERGENT B2 ;  /* 0x0000000000027941 */ /* 0x000fea0003800200 */
.L_x_114:
        /* <DEDUP_REMOVED lines=14> */
.L_x_117:
[----:B------:R-:W-:Y:S05]  /*3d00*/  BSYNC.RECONVERGENT B2 ;  /* 0x0000000000027941 */ /* 0x000fea0003800200 */
.L_x_116:
        /* <DEDUP_REMOVED lines=13> */
.L_x_119:
[----:B------:R-:W-:Y:S05]  /*3de0*/  BSYNC.RECONVERGENT B2 ;  /* 0x0000000000027941 */ /* 0x000fea0003800200 */
.L_x_118:
        /* <DEDUP_REMOVED lines=14> */
.L_x_121:
[----:B------:R-:W-:Y:S05]  /*3ed0*/  BSYNC.RECONVERGENT B2 ;  /* 0x0000000000027941 */ /* 0x000fea0003800200 */
.L_x_120:
        /* <DEDUP_REMOVED lines=13> */
.L_x_123:
[----:B------:R-:W-:Y:S05]  /*3fb0*/  BSYNC.RECONVERGENT B2 ;  /* 0x0000000000027941 */ /* 0x000fea0003800200 */
.L_x_122:
        /* <DEDUP_REMOVED lines=14> */
.L_x_125:
[----:B------:R-:W-:Y:S05]  /*40a0*/  BSYNC.RECONVERGENT B2 ;  /* 0x0000000000027941 */ /* 0x000fea0003800200 */
.L_x_124:
        /* <DEDUP_REMOVED lines=13> */
.L_x_127:
[----:B------:R-:W-:Y:S05]  /*4180*/  BSYNC.RECONVERGENT B2 ;  /* 0x0000000000027941 */ /* 0x000fea0003800200 */
.L_x_126:
        /* <DEDUP_REMOVED lines=14> */
.L_x_129:
[----:B------:R-:W-:Y:S05]  /*4270*/  BSYNC.RECONVERGENT B2 ;  /* 0x0000000000027941 */ /* 0x000fea0003800200 */
.L_x_128:
        /* <DEDUP_REMOVED lines=13> */
.L_x_131:
[----:B------:R-:W-:Y:S05]  /*4350*/  BSYNC.RECONVERGENT B2 ;  /* 0x0000000000027941 */ /* 0x000fea0003800200 */
.L_x_130:
        /* <DEDUP_REMOVED lines=14> */
.L_x_133:
[----:B------:R-:W-:Y:S05]  /*4440*/  BSYNC.RECONVERGENT B2 ;  /* 0x0000000000027941 */ /* 0x000fea0003800200 */
.L_x_132:
        /* <DEDUP_REMOVED lines=13> */
.L_x_135:
[----:B------:R-:W-:Y:S05]  /*4520*/  BSYNC.RECONVERGENT B2 ;  /* 0x0000000000027941 */ /* 0x000fea0003800200 */
.L_x_134:
        /* <DEDUP_REMOVED lines=14> */
.L_x_137:
[----:B------:R-:W-:Y:S05]  /*4610*/  BSYNC.RECONVERGENT B2 ;  /* 0x0000000000027941 */ /* 0x000fea0003800200 */
.L_x_136:
        /* <DEDUP_REMOVED lines=13> */
.L_x_139:
[----:B------:R-:W-:Y:S05]  /*46f0*/  BSYNC.RECONVERGENT B2 ;  /* 0x0000000000027941 */ /* 0x000fea0003800200 */
.L_x_138:
        /* <DEDUP_REMOVED lines=14> */
.L_x_141:
[----:B------:R-:W-:Y:S05]  /*47e0*/  BSYNC.RECONVERGENT B2 ;  /* 0x0000000000027941 */ /* 0x000fea0003800200 */
.L_x_140:
        /* <DEDUP_REMOVED lines=13> */
.L_x_143:
[----:B------:R-:W-:Y:S05]  /*48c0*/  BSYNC.RECONVERGENT B2 ;  /* 0x0000000000027941 */ /* 0x000fea0003800200 */
.L_x_142:
        /* <DEDUP_REMOVED lines=14> */
.L_x_145:
[----:B------:R-:W-:Y:S05]  /*49b0*/  BSYNC.RECONVERGENT B2 ;  /* 0x0000000000027941 */ /* 0x000fea0003800200 */
.L_x_144:
        /* <DEDUP_REMOVED lines=13> */
.L_x_147:
[----:B------:R-:W-:Y:S05]  /*4a90*/  BSYNC.RECONVERGENT B2 ;  /* 0x0000000000027941 */ /* 0x000fea0003800200 */
.L_x_146:
        /* <DEDUP_REMOVED lines=14> */
.L_x_149:
[----:B------:R-:W-:Y:S05]  /*4b80*/  BSYNC.RECONVERGENT B2 ;  /* 0x0000000000027941 */ /* 0x000fea0003800200 */
.L_x_148:
[----:B------:R-:W-:Y:S01]  /*4b90*/  STG.E desc[UR4][R50.64+0x8c], R3 ;  /* 0x00008c0332007986 */ /* 0x000fe2000c101904 */
[----:B------:R-:W-:Y:S05]  /*4ba0*/  EXIT ;  /* 0x000000000000794d */ /* 0x000fea0003800000 */
        .weak           $__internal_0_$__cuda_sm20_sqrt_rn_f32_slowpath
        .type           $__internal_0_$__cuda_sm20_sqrt_rn_f32_slowpath,@function
        .size           $__internal_0_$__cuda_sm20_sqrt_rn_f32_slowpath,($__internal_1_$__cuda_sm3x_div_rn_noftz_f32_slowpath - $__internal_0_$__cuda_sm20_sqrt_rn_f32_slowpath)
$__internal_0_$__cuda_sm20_sqrt_rn_f32_slowpath:
[----:B------:R-:W-:-:S13]  /*4bb0*/  LOP3.LUT P0, RZ, R38, 0x7fffffff, RZ, 0xc0, !PT ;  /* 0x7fffffff26ff7812 */ /* 0x000fda000780c0ff */
[----:B------:R-:W-:Y:S01]  /*4bc0*/  @!P0 MOV R44, R38 ;  /* 0x00000026002c8202 */ /* 0x000fe20000000f00 */
[----:B------:R-:W-:Y:S06]  /*4bd0*/  @!P0 BRA `(.L_x_150) ;  /* 0x0000000000408947 */ /* 0x000fec0003800000 */
[----:B------:R-:W-:-:S13]  /*4be0*/  FSETP.GEU.FTZ.AND P0, PT, R38, RZ, PT ;  /* 0x000000ff2600720b */ /* 0x000fda0003f1e000 */
[----:B------:R-:W-:Y:S01]  /*4bf0*/  @!P0 MOV R44, 0x7fffffff ;  /* 0x7fffffff002c8802 */ /* 0x000fe20000000f00 */
[----:B------:R-:W-:Y:S06]  /*4c00*/  @!P0 BRA `(.L_x_150) ;  /* 0x0000000000348947 */ /* 0x000fec0003800000 */
[----:B------:R-:W-:-:S13]  /*4c10*/  FSETP.GTU.FTZ.AND P0, PT, |R38|, +INF , PT ;  /* 0x7f8000002600780b */ /* 0x000fda0003f1c200 */
[----:B------:R-:W-:Y:S01]  /*4c20*/  @P0 FADD.FTZ R44, R38, 1 ;  /* 0x3f800000262c0421 */ /* 0x000fe20000010000 */
[----:B------:R-:W-:Y:S06]  /*4c30*/  @P0 BRA `(.L_x_150) ;  /* 0x0000000000280947 */ /* 0x000fec0003800000 */
[----:B------:R-:W-:-:S13]  /*4c40*/  FSETP.NEU.FTZ.AND P0, PT, |R38|, +INF , PT ;  /* 0x7f8000002600780b */ /* 0x000fda0003f1d200 */
[----:B------:R-:W-:Y:S01]  /*4c50*/  @P0 FFMA R43, R38, 1.84467440737095516160e+19, RZ ;  /* 0x5f800000262b0823 */ /* 0x000fe200000000ff */
[----:B------:R-:W-:-:S03]  /*4c60*/  @!P0 MOV R44, R38 ;  /* 0x00000026002c8202 */ /* 0x000fc60000000f00 */
[----:B------:R-:W0:Y:S02]  /*4c70*/  @P0 MUFU.RSQ R40, R43 ;  /* 0x0000002b00280308 */ /* 0x000e240000001400 */
[----:B0-----:R-:W-:Y:S01]  /*4c80*/  @P0 FMUL.FTZ R42, R43, R40 ;  /* 0x000000282b2a0220 */ /* 0x001fe20000410000 */
[----:B------:R-:W-:-:S03]  /*4c90*/  @P0 FMUL.FTZ R40, R40, 0.5 ;  /* 0x3f00000028280820 */ /* 0x000fc60000410000 */
[----:B------:R-:W-:-:S04]  /*4ca0*/  @P0 FADD.FTZ R41, -R42, -RZ ;  /* 0x800000ff2a290221 */ /* 0x000fc80000010100 */
[----:B------:R-:W-:-:S04]  /*4cb0*/  @P0 FFMA R41, R42, R41, R43 ;  /* 0x000000292a290223 */ /* 0x000fc8000000002b */
[----:B------:R-:W-:-:S04]  /*4cc0*/  @P0 FFMA R40, R41, R40, R42 ;  /* 0x0000002829280223 */ /* 0x000fc8000000002a */
[----:B------:R-:W-:-:S07]  /*4cd0*/  @P0 FMUL.FTZ R44, R40, 2.3283064365386962891e-10 ;  /* 0x2f800000282c0820 */ /* 0x000fce0000410000 */
.L_x_150:
[----:B------:R-:W-:Y:S01]  /*4ce0*/  HFMA2 R41, -RZ, RZ, 0, 0 ;  /* 0x00000000ff297431 */ /* 0x000fe200000001ff */
[----:B------:R-:W-:Y:S02]  /*4cf0*/  MOV R40, R30 ;  /* 0x0000001e00287202 */ /* 0x000fe40000000f00 */
[----:B------:R-:W-:Y:S02]  /*4d00*/  MOV R38, R44 ;  /* 0x0000002c00267202 */ /* 0x000fe40000000f00 */
[----:B------:R-:W-:Y:S05]  /*4d10*/  RET.REL.NODEC R40 `(_Z8blockKerPKfPfiii) ;  /* 0xffffffb028b87950 */ /* 0x000fea0003c3ffff */
        .weak           $__internal_1_$__cuda_sm3x_div_rn_noftz_f32_slowpath
        .type           $__internal_1_$__cuda_sm3x_div_rn_noftz_f32_slowpath,@function
        .size           $__internal_1_$__cuda_sm3x_div_rn_noftz_f32_slowpath,(.L_x_202 - $__internal_1_$__cuda_sm3x_div_rn_noftz_f32_slowpath)
$__internal_1_$__cuda_sm3x_div_rn_noftz_f32_slowpath:
[----:B------:R-:W-:Y:S01]  /*4d20*/  SHF.R.U32.HI R41, RZ, 0x17, R38 ;  /* 0x00000017ff297819 */ /* 0x000fe20000011626 */
[----:B------:R-:W-:Y:S01]  /*4d30*/  BSSY.RECONVERGENT B0, `(.L_x_151) ;  /* 0x0000063000007945 */ /* 0x000fe20003800200 */
[----:B------:R-:W-:Y:S02]  /*4d40*/  SHF.R.U32.HI R44, RZ, 0x17, R47 ;  /* 0x00000017ff2c7819 */ /* 0x000fe4000001162f */
[----:B------:R-:W-:Y:S02]  /*4d50*/  LOP3.LUT R41, R41, 0xff, RZ, 0xc0, !PT ;  /* 0x000000ff29297812 */ /* 0x000fe400078ec0ff */
[----:B------:R-:W-:Y:S02]  /*4d60*/  LOP3.LUT R44, R44, 0xff, RZ, 0xc0, !PT ;  /* 0x000000ff2c2c7812 */ /* 0x000fe400078ec0ff */
[----:B------:R-:W-:Y:S02]  /*4d70*/  IADD3 R30, PT, PT, R41, -0x1, RZ ;  /* 0xffffffff291e7810 */ /* 0x000fe40007ffe0ff */
[----:B------:R-:W-:-:S02]  /*4d80*/  IADD3 R43, PT, PT, R44, -0x1, RZ ;  /* 0xffffffff2c2b7810 */ /* 0x000fc40007ffe0ff */
[----:B------:R-:W-:Y:S02]  /*4d90*/  ISETP.GT.U32.AND P0, PT, R30, 0xfd, PT ;  /* 0x000000fd1e00780c */ /* 0x000fe40003f04070 */
[----:B------:R-:W-:Y:S02]  /*4da0*/  MOV R46, R38 ;  /* 0x00000026002e7202 */ /* 0x000fe40000000f00 */
[----:B------:R-:W-:-:S13]  /*4db0*/  ISETP.GT.U32.OR P0, PT, R43, 0xfd, P0 ;  /* 0x000000fd2b00780c */ /* 0x000fda0000704470 */
[----:B------:R-:W-:Y:S01]  /*4dc0*/  @!P0 MOV R42, RZ ;  /* 0x000000ff002a8202 */ /* 0x000fe20000000f00 */
[----:B------:R-:W-:Y:S06]  /*4dd0*/  @!P0 BRA `(.L_x_152) ;  /* 0x00000000005c8947 */ /* 0x000fec0003800000 */
[----:B------:R-:W-:Y:S02]  /*4de0*/  FSETP.GTU.FTZ.AND P0, PT, |R47|, +INF , PT ;  /* 0x7f8000002f00780b */ /* 0x000fe40003f1c200 */
[----:B------:R-:W-:-:S04]  /*4df0*/  FSETP.GTU.FTZ.AND P1, PT, |R38|, +INF , PT ;  /* 0x7f8000002600780b */ /* 0x000fc80003f3c200 */
[----:B------:R-:W-:-:S13]  /*4e00*/  PLOP3.LUT P0, PT, P0, P1, PT, 0xf8, 0x8f ;  /* 0x00000000008f781c */ /* 0x000fda0000703f70 */
[----:B------:R-:W-:Y:S05]  /*4e10*/  @P0 BRA `(.L_x_153) ;  /* 0x00000004004c0947 */ /* 0x000fea0003800000 */
[----:B------:R-:W-:-:S13]  /*4e20*/  LOP3.LUT P0, RZ, R46, 0x7fffffff, R47, 0xc8, !PT ;  /* 0x7fffffff2eff7812 */ /* 0x000fda000780c82f */
[----:B------:R-:W-:Y:S05]  /*4e30*/  @!P0 BRA `(.L_x_154) ;  /* 0x00000004003c8947 */ /* 0x000fea0003800000 */
[C---:B------:R-:W-:Y:S02]  /*4e40*/  FSETP.NEU.FTZ.AND P2, PT, |R47|.reuse, +INF , PT ;  /* 0x7f8000002f00780b */ /* 0x040fe40003f5d200 */
[----:B------:R-:W-:Y:S02]  /*4e50*/  FSETP.NEU.FTZ.AND P1, PT, |R38|, +INF , PT ;  /* 0x7f8000002600780b */ /* 0x000fe40003f3d200 */
[----:B------:R-:W-:-:S11]  /*4e60*/  FSETP.NEU.FTZ.AND P0, PT, |R47|, +INF , PT ;  /* 0x7f8000002f00780b */ /* 0x000fd60003f1d200 */
[----:B------:R-:W-:Y:S05]  /*4e70*/  @!P1 BRA !P2, `(.L_x_154) ;  /* 0x00000004002c9947 */ /* 0x000fea0005000000 */
[----:B------:R-:W-:-:S04]  /*4e80*/  LOP3.LUT P2, RZ, R47, 0x7fffffff, RZ, 0xc0, !PT ;  /* 0x7fffffff2fff7812 */ /* 0x000fc8000784c0ff */
[----:B------:R-:W-:-:S13]  /*4e90*/  PLOP3.LUT P1, PT, P1, P2, PT, 0x2f, 0xf2 ;  /* 0x0000000000f2781c */ /* 0x000fda0000f24577 */
[----:B------:R-:W-:Y:S05]  /*4ea0*/  @P1 BRA `(.L_x_155) ;  /* 0x0000000400181947 */ /* 0x000fea0003800000 */
[----:B------:R-:W-:-:S04]  /*4eb0*/  LOP3.LUT P1, RZ, R46, 0x7fffffff, RZ, 0xc0, !PT ;  /* 0x7fffffff2eff7812 */ /* 0x000fc8000782c0ff */
[----:B------:R-:W-:-:S13]  /*4ec0*/  PLOP3.LUT P0, PT, P0, P1, PT, 0x2f, 0xf2 ;  /* 0x0000000000f2781c */ /* 0x000fda0000702577 */
[----:B------:R-:W-:Y:S05]  /*4ed0*/  @P0 BRA `(.L_x_156) ;  /* 0x0000000400000947 */ /* 0x000fea0003800000 */
[----:B------:R-:W-:Y:S02]  /*4ee0*/  ISETP.GE.AND P0, PT, R43, RZ, PT ;  /* 0x000000ff2b00720c */ /* 0x000fe40003f06270 */
[----:B------:R-:W-:-:S11]  /*4ef0*/  ISETP.GE.AND P1, PT, R30, RZ, PT ;  /* 0x000000ff1e00720c */ /* 0x000fd60003f26270 */
[----:B------:R-:W-:Y:S01]  /*4f00*/  @P0 MOV R42, RZ ;  /* 0x000000ff002a0202 */ /* 0x000fe20000000f00 */
[----:B------:R-:W-:Y:S01]  /*4f10*/  @!P0 FFMA R47, R47, 1.84467440737095516160e+19, RZ ;  /* 0x5f8000002f2f8823 */ /* 0x000fe200000000ff */
[----:B------:R-:W-:Y:S01]  /*4f20*/  @!P0 MOV R42, 0xffffffc0 ;  /* 0xffffffc0002a8802 */ /* 0x000fe20000000f00 */
[----:B------:R-:W-:-:S03]  /*4f30*/  @!P1 FFMA R46, R38, 1.84467440737095516160e+19, RZ ;  /* 0x5f800000262e9823 */ /* 0x000fc600000000ff */
[----:B------:R-:W-:-:S07]  /*4f40*/  @!P1 IADD3 R42, PT, PT, R42, 0x40, RZ ;  /* 0x000000402a2a9810 */ /* 0x000fce0007ffe0ff */
.L_x_152:
[----:B------:R-:W-:Y:S01]  /*4f50*/  LEA R43, R41, 0xc0800000, 0x17 ;  /* 0xc0800000292b7811 */ /* 0x000fe200078eb8ff */
[----:B------:R-:W-:Y:S01]  /*4f60*/  BSSY.RECONVERGENT B1, `(.L_x_157) ;  /* 0x0000036000017945 */ /* 0x000fe20003800200 */
[----:B------:R-:W-:Y:S02]  /*4f70*/  IADD3 R44, PT, PT, R44, -0x7f, RZ ;  /* 0xffffff812c2c7810 */ /* 0x000fe40007ffe0ff */
[----:B------:R-:W-:-:S03]  /*4f80*/  IADD3 R48, PT, PT, -R43, R46, RZ ;  /* 0x0000002e2b307210 */ /* 0x000fc60007ffe1ff */
[----:B------:R-:W-:Y:S01]  /*4f90*/  IMAD R30, R44, -0x800000, R47 ;  /* 0xff8000002c1e7824 */ /* 0x000fe200078e022f */
[----:B------:R-:W0:Y:S01]  /*4fa0*/  MUFU.RCP R46, R48 ;  /* 0x00000030002e7308 */ /* 0x000e220000001000 */
[----:B------:R-:W-:-:S04]  /*4fb0*/  FADD.FTZ R45, -R48, -RZ ;  /* 0x800000ff302d7221 */ /* 0x000fc80000010100 */
[----:B0-----:R-:W-:-:S04]  /*4fc0*/  FFMA R43, R46, R45, 1 ;  /* 0x3f8000002e2b7423 */ /* 0x001fc8000000002d */
[----:B------:R-:W-:-:S04]  /*4fd0*/  FFMA R43, R46, R43, R46 ;  /* 0x0000002b2e2b7223 */ /* 0x000fc8000000002e */
[----:B------:R-:W-:-:S04]  /*4fe0*/  FFMA R46, R30, R43, RZ ;  /* 0x0000002b1e2e7223 */ /* 0x000fc800000000ff */
[----:B------:R-:W-:-:S04]  /*4ff0*/  FFMA R47, R45, R46, R30 ;  /* 0x0000002e2d2f7223 */ /* 0x000fc8000000001e */
[----:B------:R-:W-:Y:S01]  /*5000*/  FFMA R46, R43, R47, R46 ;  /* 0x0000002f2b2e7223 */ /* 0x000fe2000000002e */
[----:B------:R-:W-:-:S03]  /*5010*/  IADD3 R47, PT, PT, R44, 0x7f, -R41 ;  /* 0x0000007f2c2f7810 */ /* 0x000fc60007ffe829 */
[----:B------:R-:W-:Y:S01]  /*5020*/  FFMA R45, R45, R46, R30 ;  /* 0x0000002e2d2d7223 */ /* 0x000fe2000000001e */
[----:B------:R-:W-:-:S03]  /*5030*/  IADD3 R47, PT, PT, R47, R42, RZ ;  /* 0x0000002a2f2f7210 */ /* 0x000fc60007ffe0ff */
[----:B------:R-:W-:-:S05]  /*5040*/  FFMA R30, R43, R45, R46 ;  /* 0x0000002d2b1e7223 */ /* 0x000fca000000002e */
[----:B------:R-:W-:-:S04]  /*5050*/  SHF.R.U32.HI R41, RZ, 0x17, R30 ;  /* 0x00000017ff297819 */ /* 0x000fc8000001161e */
[----:B------:R-:W-:-:S04]  /*5060*/  LOP3.LUT R42, R41, 0xff, RZ, 0xc0, !PT ;  /* 0x000000ff292a7812 */ /* 0x000fc800078ec0ff */
[----:B------:R-:W-:-:S04]  /*5070*/  IADD3 R41, PT, PT, R42, R47, RZ ;  /* 0x0000002f2a297210 */ /* 0x000fc80007ffe0ff */
[----:B------:R-:W-:-:S04]  /*5080*/  IADD3 R42, PT, PT, R41, -0x1, RZ ;  /* 0xffffffff292a7810 */ /* 0x000fc80007ffe0ff */
[----:B------:R-:W-:-:S13]  /*5090*/  ISETP.GE.U32.AND P0, PT, R42, 0xfe, PT ;  /* 0x000000fe2a00780c */ /* 0x000fda0003f06070 */
[----:B------:R-:W-:Y:S05]  /*50a0*/  @!P0 BRA `(.L_x_158) ;  /* 0x0000000000808947 */ /* 0x000fea0003800000 */
[----:B------:R-:W-:-:S13]  /*50b0*/  ISETP.GT.AND P0, PT, R41, 0xfe, PT ;  /* 0x000000fe2900780c */ /* 0x000fda0003f04270 */
[----:B------:R-:W-:Y:S05]  /*50c0*/  @P0 BRA `(.L_x_159) ;  /* 0x00000000006c0947 */ /* 0x000fea0003800000 */
[----:B------:R-:W-:-:S13]  /*50d0*/  ISETP.GE.AND P0, PT, R41, 0x1, PT ;  /* 0x000000012900780c */ /* 0x000fda0003f06270 */
[----:B------:R-:W-:Y:S05]  /*50e0*/  @P0 BRA `(.L_x_160) ;  /* 0x0000000000740947 */ /* 0x000fea0003800000 */
[----:B------:R-:W-:Y:S02]  /*50f0*/  ISETP.GE.AND P0, PT, R41, -0x18, PT ;  /* 0xffffffe82900780c */ /* 0x000fe40003f06270 */
[----:B------:R-:W-:-:S11]  /*5100*/  LOP3.LUT R30, R30, 0x80000000, RZ, 0xc0, !PT ;  /* 0x800000001e1e7812 */ /* 0x000fd600078ec0ff */
[----:B------:R-:W-:Y:S05]  /*5110*/  @!P0 BRA `(.L_x_160) ;  /* 0x0000000000688947 */ /* 0x000fea0003800000 */
[CCC-:B------:R-:W-:Y:S01]  /*5120*/  FFMA.RZ R42, R43.reuse, R45.reuse, R46.reuse ;  /* 0x0000002d2b2a7223 */ /* 0x1c0fe2000000c02e */
[CCC-:B------:R-:W-:Y:S01]  /*5130*/  FFMA.RP R44, R43.reuse, R45.reuse, R46.reuse ;  /* 0x0000002d2b2c7223 */ /* 0x1c0fe2000000802e */
[----:B------:R-:W-:Y:S01]  /*5140*/  FFMA.RM R45, R43, R45, R46 ;  /* 0x0000002d2b2d7223 */ /* 0x000fe2000000402e */
[C---:B------:R-:W-:Y:S02]  /*5150*/  IADD3 R43, PT, PT, R41.reuse, 0x20, RZ ;  /* 0x00000020292b7810 */ /* 0x040fe40007ffe0ff */
[----:B------:R-:W-:Y:S02]  /*5160*/  LOP3.LUT R42, R42, 0x7fffff, RZ, 0xc0, !PT ;  /* 0x007fffff2a2a7812 */ /* 0x000fe400078ec0ff */
[C---:B------:R-:W-:Y:S02]  /*5170*/  ISETP.NE.AND P2, PT, R41.reuse, RZ, PT ;  /* 0x000000ff2900720c */ /* 0x040fe40003f45270 */
[----:B------:R-:W-:Y:S02]  /*5180*/  LOP3.LUT R42, R42, 0x800000, RZ, 0xfc, !PT ;  /* 0x008000002a2a7812 */ /* 0x000fe400078efcff */
[----:B------:R-:W-:-:S02]  /*5190*/  ISETP.NE.AND P1, PT, R41, RZ, PT ;  /* 0x000000ff2900720c */ /* 0x000fc40003f25270 */
[----:B------:R-:W-:Y:S02]  /*51a0*/  IADD3 R41, PT, PT, -R41, RZ, RZ ;  /* 0x000000ff29297210 */ /* 0x000fe40007ffe1ff */
[----:B------:R-:W-:Y:S02]  /*51b0*/  SHF.L.U32 R43, R42, R43, RZ ;  /* 0x0000002b2a2b7219 */ /* 0x000fe400000006ff */
[----:B------:R-:W-:Y:S02]  /*51c0*/  FSETP.NEU.FTZ.AND P0, PT, R44, R45, PT ;  /* 0x0000002d2c00720b */ /* 0x000fe40003f1d000 */
[----:B------:R-:W-:Y:S02]  /*51d0*/  SEL R41, R41, RZ, P2 ;  /* 0x000000ff29297207 */ /* 0x000fe40001000000 */
[----:B------:R-:W-:Y:S02]  /*51e0*/  ISETP.NE.AND P1, PT, R43, RZ, P1 ;  /* 0x000000ff2b00720c */ /* 0x000fe40000f25270 */
[----:B------:R-:W-:-:S02]  /*51f0*/  SHF.R.U32.HI R44, RZ, R41, R42 ;  /* 0x00000029ff2c7219 */ /* 0x000fc4000001162a */
[----:B------:R-:W-:Y:S02]  /*5200*/  PLOP3.LUT P0, PT, P0, P1, PT, 0xf8, 0x8f ;  /* 0x00000000008f781c */ /* 0x000fe40000703f70 */
[----:B------:R-:W-:Y:S02]  /*5210*/  SHF.R.U32.HI R42, RZ, 0x1, R44 ;  /* 0x00000001ff2a7819 */ /* 0x000fe4000001162c */
[----:B------:R-:W-:-:S04]  /*5220*/  SEL R41, RZ, 0x1, !P0 ;  /* 0x00000001ff297807 */ /* 0x000fc80004000000 */
[----:B------:R-:W-:-:S04]  /*5230*/  LOP3.LUT R41, R41, 0x1, R42, 0xf8, !PT ;  /* 0x0000000129297812 */ /* 0x000fc800078ef82a */
[----:B------:R-:W-:-:S04]  /*5240*/  LOP3.LUT R41, R41, R44, RZ, 0xc0, !PT ;  /* 0x0000002c29297212 */ /* 0x000fc800078ec0ff */
[----:B------:R-:W-:-:S04]  /*5250*/  IADD3 R41, PT, PT, R42, R41, RZ ;  /* 0x000000292a297210 */ /* 0x000fc80007ffe0ff */
[----:B------:R-:W-:Y:S01]  /*5260*/  LOP3.LUT R30, R41, R30, RZ, 0xfc, !PT ;  /* 0x0000001e291e7212 */ /* 0x000fe200078efcff */
[----:B------:R-:W-:Y:S06]  /*5270*/  BRA `(.L_x_160) ;  /* 0x0000000000107947 */ /* 0x000fec0003800000 */
.L_x_159:
[----:B------:R-:W-:-:S04]  /*5280*/  LOP3.LUT R30, R30, 0x80000000, RZ, 0xc0, !PT ;  /* 0x800000001e1e7812 */ /* 0x000fc800078ec0ff */
[----:B------:R-:W-:Y:S01]  /*5290*/  LOP3.LUT R30, R30, 0x7f800000, RZ, 0xfc, !PT ;  /* 0x7f8000001e1e7812 */ /* 0x000fe200078efcff */
[----:B------:R-:W-:Y:S06]  /*52a0*/  BRA `(.L_x_160) ;  /* 0x0000000000047947 */ /* 0x000fec0003800000 */
.L_x_158:
[----:B------:R-:W-:-:S07]  /*52b0*/  LEA R30, R47, R30, 0x17 ;  /* 0x0000001e2f1e7211 */ /* 0x000fce00078eb8ff */
.L_x_160:
[----:B------:R-:W-:Y:S05]  /*52c0*/  BSYNC.RECONVERGENT B1 ;  /* 0x0000000000017941 */ /* 0x000fea0003800200 */
.L_x_157:
[----:B------:R-:W-:Y:S05]  /*52d0*/  BRA `(.L_x_161) ;  /* 0x0000000000207947 */ /* 0x000fea0003800000 */
.L_x_156:
[----:B------:R-:W-:-:S04]  /*52e0*/  LOP3.LUT R46, R46, 0x80000000, R47, 0x48, !PT ;  /* 0x800000002e2e7812 */ /* 0x000fc800078e482f */
[----:B------:R-:W-:Y:S01]  /*52f0*/  LOP3.LUT R30, R46, 0x7f800000, RZ, 0xfc, !PT ;  /* 0x7f8000002e1e7812 */ /* 0x000fe200078efcff */
[----:B------:R-:W-:Y:S06]  /*5300*/  BRA `(.L_x_161) ;  /* 0x0000000000147947 */ /* 0x000fec0003800000 */
.L_x_155:
[----:B------:R-:W-:Y:S01]  /*5310*/  LOP3.LUT R30, R46, 0x80000000, R47, 0x48, !PT ;  /* 0x800000002e1e7812 */ /* 0x000fe200078e482f */
[----:B------:R-:W-:Y:S06]  /*5320*/  BRA `(.L_x_161) ;  /* 0x00000000000c7947 */ /* 0x000fec0003800000 */
.L_x_154:
[----:B------:R-:W0:Y:S01]  /*5330*/  MUFU.RSQ R30, -QNAN ;  /* 0xffc00000001e7908 */ /* 0x000e220000001400 */
[----:B------:R-:W-:Y:S05]  /*5340*/  BRA `(.L_x_161) ;  /* 0x0000000000047947 */ /* 0x000fea0003800000 */
.L_x_153:
[----:B------:R-:W-:-:S07]  /*5350*/  FADD.FTZ R30, R47, R38 ;  /* 0x000000262f1e7221 */ /* 0x000fce0000010000 */
.L_x_161:
[----:B------:R-:W-:Y:S05]  /*5360*/  BSYNC.RECONVERGENT B0 ;  /* 0x0000000000007941 */ /* 0x000fea0003800200 */
.L_x_151:
[----:B------:R-:W-:-:S04]  /*5370*/  HFMA2 R41, -RZ, RZ, 0, 0 ;  /* 0x00000000ff297431 */ /* 0x000fc800000001ff */
[----:B0-----:R-:W-:Y:S05]  /*5380*/  RET.REL.NODEC R40 `(_Z8blockKerPKfPfiii) ;  /* 0xffffffac281c7950 */ /* 0x001fea0003c3ffff */
.L_x_162:
[----:B------:R-:W-:-:S00]  /*5390*/  BRA `(.L_x_162) ;  /* 0xfffffffc00fc7947 */ /* 0x000fc0000383ffff */
[----:B------:R-:W-:-:S00]  /*53a0*/  NOP ;  /* 0x0000000000007918 */ /* 0x000fc00000000000 */
        /* <DEDUP_REMOVED lines=13> */
.L_x_202:


//--------------------- .text._Z7cellKerPKfS0_Pfiii --------------------------
	.section	.text._Z7cellKerPKfS0_Pfiii,"ax",@progbits
	.align	128
        .global         _Z7cellKerPKfS0_Pfiii
        .type           _Z7cellKerPKfS0_Pfiii,@function
        .size           _Z7cellKerPKfS0_Pfiii,(.L_x_203 - _Z7cellKerPKfS0_Pfiii)
        .other          _Z7cellKerPKfS0_Pfiii,@"STO_CUDA_ENTRY STV_DEFAULT"
_Z7cellKerPKfS0_Pfiii:
.text._Z7cellKerPKfS0_Pfiii:
[----:B------:R-:W0:Y:S01]  /*0000*/  LDC R1, c[0x0][0x37c] ;  /* 0x0000df00ff017b82 */ /* 0x000e220000000800 */
[----:B------:R-:W1:Y:S07]  /*0010*/  S2R R21, SR_TID.X ;  /* 0x0000000000157919 */ /* 0x000e6e0000002100 */
[----:B------:R-:W2:Y:S01]  /*0020*/  S2UR UR5, SR_CTAID.Y ;  /* 0x00000000000579c3 */ /* 0x000ea20000002600 */
[----:B0-----:R-:W-:Y:S01]  /*0030*/  IADD3 R1, PT, PT, R1, -0x28, RZ ;  /* 0xffffffd801017810 */ /* 0x001fe20007ffe0ff */
[----:B------:R-:W0:Y:S01]  /*0040*/  LDCU.64 UR6, c[0x0][0x358] ;  /* 0x00006b00ff0677ac */ /* 0x000e220008000a00 */
[----:B------:R-:W3:Y:S01]  /*0050*/  S2R R20, SR_CTAID.X ;  /* 0x0000000000147919 */ /* 0x000ee20000002500 */
[----:B------:R-:W-:Y:S01]  /*0060*/  BSSY.RECONVERGENT B0, `(.L_x_163) ;  /* 0x000002b000007945 */ /* 0x000fe20003800200 */
[----:B------:R-:W-:Y:S01]  /*0070*/  HFMA2 R2, -RZ, RZ, 2.8125, 0 ;  /* 0x41a00000ff027431 */ /* 0x000fe200000001ff */
[----:B------:R-:W-:Y:S01]  /*0080*/  MOV R0, R1 ;  /* 0x0000000100007202 */ /* 0x000fe20000000f00 */
[----:B------:R4:W-:Y:S04]  /*0090*/  STL.64 [R1], RZ ;  /* 0x000000ff01007387 */ /* 0x0009e80000100a00 */
[----:B------:R4:W-:Y:S04]  /*00a0*/  STL.64 [R1+0x8], RZ ;  /* 0x000008ff01007387 */ /* 0x0009e80000100a00 */
[----:B------:R4:W-:Y:S04]  /*00b0*/  STL.64 [R1+0x10], RZ ;  /* 0x000010ff01007387 */ /* 0x0009e80000100a00 */
[----:B------:R4:W-:Y:S04]  /*00c0*/  STL.64 [R1+0x18], RZ ;  /* 0x000018ff01007387 */ /* 0x0009e80000100a00 */
[----:B------:R4:W-:Y:S01]  /*00d0*/  STL [R1+0x20], RZ ;  /* 0x000020ff01007387 */ /* 0x0009e20000100800 */
[----:B--2---:R-:W-:Y:S01]  /*00e0*/  USHF.L.U32 UR4, UR5, 0x3, URZ ;  /* 0x0000000305047899 */ /* 0x004fe200080006ff */
[----:B-1----:R-:W-:-:S02]  /*00f0*/  ISETP.GT.U32.AND P0, PT, R21, 0x3f, PT ;  /* 0x0000003f1500780c */ /* 0x002fc40003f04070 */
[----:B------:R-:W-:-:S04]  /*0100*/  LOP3.LUT R3, R21, 0x7, RZ, 0xc0, !PT ;  /* 0x0000000715037812 */ /* 0x000fc800078ec0ff */
[----:B---3--:R-:W-:-:S07]  /*0110*/  LEA R3, R20, R3, 0x3 ;  /* 0x0000000314037211 */ /* 0x008fce00078e18ff */
[----:B0---4-:R-:W-:Y:S05]  /*0120*/  @P0 BRA `(.L_x_164) ;  /* 0x0000000000780947 */ /* 0x011fea0003800000 */
[----:B------:R-:W0:Y:S01]  /*0130*/  LDC.64 R8, c[0x0][0x388] ;  /* 0x0000e200ff087b82 */ /* 0x000e220000000a00 */
[----:B------:R-:W1:Y:S01]  /*0140*/  LDCU UR8, c[0x0][0x398] ;  /* 0x00007300ff0877ac */ /* 0x000e620008000800 */
[----:B------:R-:W-:-:S06]  /*0150*/  LEA.HI R4, R21, UR4, RZ, 0x1d ;  /* 0x0000000415047c11 */ /* 0x000fcc000f8fe8ff */
[----:B------:R-:W2:Y:S01]  /*0160*/  LDC.64 R6, c[0x0][0x380] ;  /* 0x0000e000ff067b82 */ /* 0x000ea20000000a00 */
[----:B-1----:R-:W-:-:S04]  /*0170*/  IMAD R5, R4, UR8, R3 ;  /* 0x0000000804057c24 */ /* 0x002fc8000f8e0203 */
[----:B0-----:R-:W-:-:S05]  /*0180*/  IMAD.WIDE R8, R5, 0x4, R8 ;  /* 0x0000000405087825 */ /* 0x001fca00078e0208 */
[----:B------:R-:W3:Y:S01]  /*0190*/  LDG.E R4, desc[UR6][R8.64] ;  /* 0x0000000608047981 */ /* 0x000ee2000c1e1900 */
[----:B--2---:R-:W-:-:S06]  /*01a0*/  IMAD.WIDE R6, R5, 0x4, R6 ;  /* 0x0000000405067825 */ /* 0x004fcc00078e0206 */
[----:B------:R0:W5:Y:S01]  /*01b0*/  LDG.E R6, desc[UR6][R6.64] ;  /* 0x0000000606067981 */ /* 0x000162000c1e1900 */
[----:B------:R-:W-:Y:S01]  /*01c0*/  MOV R10, 0x3d4ccccd ;  /* 0x3d4ccccd000a7802 */ /* 0x000fe20000000f00 */
[----:B------:R-:W-:Y:S04]  /*01d0*/  BSSY.RECONVERGENT B1, `(.L_x_165) ;  /* 0x000000d000017945 */ /* 0x000fe80003800200 */
[----:B------:R-:W-:-:S04]  /*01e0*/  FFMA R5, R10, -R2, 1 ;  /* 0x3f8000000a057423 */ /* 0x000fc80000000802 */
[----:B------:R-:W-:Y:S01]  /*01f0*/  FFMA R5, R5, R10, 0.050000000745058059692 ;  /* 0x3d4ccccd05057423 */ /* 0x000fe2000000000a */
[----:B---3--:R-:W-:-:S04]  /*0200*/  FMUL R4, R4, 57.295780181884765625 ;  /* 0x42652ee104047820 */ /* 0x008fc80000400000 */
[----:B------:R-:W1:Y:S01]  /*0210*/  FCHK P0, R4, 20 ;  /* 0x41a0000004007902 */ /* 0x000e620000000000 */
[----:B------:R-:W-:-:S04]  /*0220*/  FFMA R10, R4, R5, RZ ;  /* 0x00000005040a7223 */ /* 0x000fc800000000ff */
[----:B------:R-:W-:-:S04]  /*0230*/  FFMA R11, R10, -20, R4 ;  /* 0xc1a000000a0b7823 */ /* 0x000fc80000000004 */
[----:B------:R-:W-:Y:S01]  /*0240*/  FFMA R5, R5, R11, R10 ;  /* 0x0000000b05057223 */ /* 0x000fe2000000000a */
[----:B01----:R-:W-:Y:S06]  /*0250*/  @!P0 BRA `(.L_x_166) ;  /* 0x0000000000108947 */ /* 0x003fec0003800000 */
[----:B------:R-:W-:Y:S02]  /*0260*/  MOV R5, R4 ;  /* 0x0000000400057202 */ /* 0x000fe40000000f00 */
[----:B------:R-:W-:-:S07]  /*0270*/  MOV R8, 0x290 ;  /* 0x0000029000087802 */ /* 0x000fce0000000f00 */
[----:B-----5:R-:W-:Y:S05]  /*0280*/  CALL.REL.NOINC `($__internal_2_$__cuda_sm3x_div_rn_noftz_f32_slowpath) ;  /* 0x0000000800707944 */ /* 0x020fea0003c00000 */
[----:B------:R-:W-:-:S07]  /*0290*/  MOV R5, R4 ;  /* 0x0000000400057202 */ /* 0x000fce0000000f00 */
.L_x_166:
[----:B------:R-:W-:Y:S05]  /*02a0*/  BSYNC.RECONVERGENT B1 ;  /* 0x0000000000017941 */ /* 0x000fea0003800200 */
.L_x_165:
[----:B------:R-:W0:Y:S02]  /*02b0*/  F2I.TRUNC.NTZ R5, R5 ;  /* 0x0000000500057305 */ /* 0x000e24000020f100 */
[----:B0-----:R-:W-:-:S04]  /*02c0*/  VIMNMX R7, PT, PT, R5, 0x8, PT ;  /* 0x0000000805077848 */ /* 0x001fc80003fe0100 */
[----:B------:R-:W-:-:S05]  /*02d0*/  LEA R7, R7, R0, 0x2 ;  /* 0x0000000007077211 */ /* 0x000fca00078e10ff */
[----:B------:R-:W2:Y:S02]  /*02e0*/  LDL R9, [R7] ;  /* 0x0000000007097983 */ /* 0x000ea40000100800 */
[----:B--2--5:R-:W-:-:S05]  /*02f0*/  FADD R6, R6, R9 ;  /* 0x0000000906067221 */ /* 0x024fca0000000000 */
[----:B------:R0:W-:Y:S02]  /*0300*/  STL [R7], R6 ;  /* 0x0000000607007387 */ /* 0x0001e40000100800 */
.L_x_164:
[----:B------:R-:W-:Y:S05]  /*0310*/  BSYNC.RECONVERGENT B0 ;  /* 0x0000000000007941 */ /* 0x000fea0003800200 */
.L_x_163:
[----:B------:R-:W-:Y:S01]  /*0320*/  ISETP.GT.U32.AND P0, PT, R21, 0x1f, PT ;  /* 0x0000001f1500780c */ /* 0x000fe20003f04070 */
[----:B------:R-:W-:-:S12]  /*0330*/  BSSY.RECONVERGENT B0, `(.L_x_167) ;  /* 0x0000021000007945 */ /* 0x000fd80003800200 */
[----:B------:R-:W-:Y:S05]  /*0340*/  @P0 BRA `(.L_x_168) ;  /* 0x00000000007c0947 */ /* 0x000fea0003800000 */
[----:B------:R-:W1:Y:S01]  /*0350*/  LDC.64 R4, c[0x0][0x388] ;  /* 0x0000e200ff047b82 */ /* 0x000e620000000a00 */
[----:B------:R-:W2:Y:S01]  /*0360*/  LDCU UR8, c[0x0][0x398] ;  /* 0x00007300ff0877ac */ /* 0x000ea20008000800 */
[----:B0-----:R-:W-:-:S04]  /*0370*/  IADD3 R6, PT, PT, R21, 0x20, RZ ;  /* 0x0000002015067810 */ /* 0x001fc80007ffe0ff */
[----:B------:R-:W-:Y:S02]  /*0380*/  LEA.HI R8, R6, UR4, RZ, 0x1d ;  /* 0x0000000406087c11 */ /* 0x000fe4000f8fe8ff */
[----:B------:R-:W0:Y:S03]  /*0390*/  LDC.64 R6, c[0x0][0x380] ;  /* 0x0000e000ff067b82 */ /* 0x000e260000000a00 */
[----:B--2---:R-:W-:-:S04]  /*03a0*/  IMAD R3, R8, UR8, R3 ;  /* 0x0000000808037c24 */ /* 0x004fc8000f8e0203 */
[----:B-1----:R-:W-:-:S06]  /*03b0*/  IMAD.WIDE R4, R3, 0x4, R4 ;  /* 0x0000000403047825 */ /* 0x002fcc00078e0204 */
[----:B------:R-:W2:Y:S01]  /*03c0*/  LDG.E R4, desc[UR6][R4.64] ;  /* 0x0000000604047981 */ /* 0x000ea2000c1e1900 */
[----:B0-----:R-:W-:-:S06]  /*03d0*/  IMAD.WIDE R6, R3, 0x4, R6 ;  /* 0x0000000403067825 */ /* 0x001fcc00078e0206 */
[----:B------:R0:W5:Y:S01]  /*03e0*/  LDG.E R6, desc[UR6][R6.64] ;  /* 0x0000000606067981 */ /* 0x000162000c1e1900 */
[----:B------:R-:W-:Y:S01]  /*03f0*/  IMAD.MOV.U32 R3, RZ, RZ, 0x3d4ccccd ;  /* 0x3d4ccccdff037424 */ /* 0x000fe200078e00ff */
[----:B------:R-:W-:Y:S03]  /*0400*/  BSSY.RECONVERGENT B1, `(.L_x_169) ;  /* 0x000000d000017945 */ /* 0x000fe60003800200 */
[----:B------:R-:W-:-:S04]  /*0410*/  FFMA R10, R3, -R2, 1 ;  /* 0x3f800000030a7423 */ /* 0x000fc80000000802 */
[----:B------:R-:W-:Y:S01]  /*0420*/  FFMA R3, R10, R3, 0.050000000745058059692 ;  /* 0x3d4ccccd0a037423 */ /* 0x000fe20000000003 */
[----:B--2---:R-:W-:-:S04]  /*0430*/  FMUL R8, R4, 57.295780181884765625 ;  /* 0x42652ee104087820 */ /* 0x004fc80000400000 */
        /* <DEDUP_REMOVED lines=9> */
.L_x_170:
[----:B------:R-:W-:Y:S05]  /*04d0*/  BSYNC.RECONVERGENT B1 ;  /* 0x0000000000017941 */ /* 0x000fea0003800200 */
.L_x_169:
[----:B------:R-:W0:Y:S02]  /*04e0*/  F2I.TRUNC.NTZ R3, R3 ;  /* 0x0000000300037305 */ /* 0x000e24000020f100 */
[----:B0-----:R-:W-:-:S04]  /*04f0*/  VIMNMX R5, PT, PT, R3, 0x8, PT ;  /* 0x0000000803057848 */ /* 0x001fc80003fe0100 */
[----:B------:R-:W-:-:S05]  /*0500*/  LEA R5, R5, R0, 0x2 ;  /* 0x0000000005057211 */ /* 0x000fca00078e10ff */
[----:B------:R-:W2:Y:S02]  /*0510*/  LDL R7, [R5] ;  /* 0x0000000005077983 */ /* 0x000ea40000100800 */
[----:B--2--5:R-:W-:-:S05]  /*0520*/  FADD R6, R6, R7 ;  /* 0x0000000706067221 */ /* 0x024fca0000000000 */
[----:B------:R1:W-:Y:S02]  /*0530*/  STL [R5], R6 ;  /* 0x0000000605007387 */ /* 0x0003e40000100800 */
.L_x_168:
[----:B------:R-:W-:Y:S05]  /*0540*/  BSYNC.RECONVERGENT B0 ;  /* 0x0000000000007941 */ /* 0x000fea0003800200 */
.L_x_167:
[----:B------:R-:W2:Y:S04]  /*0550*/  LDL.64 R18, [R1] ;  /* 0x0000000001127983 */ /* 0x000ea80000100a00 */
[----:B01----:R-:W3:Y:S04]  /*0560*/  LDL.64 R6, [R1+0x8] ;  /* 0x0000080001067983 */ /* 0x003ee80000100a00 */
[----:B------:R-:W4:Y:S04]  /*0570*/  LDL.64 R4, [R1+0x10] ;  /* 0x0000100001047983 */ /* 0x000f280000100a00 */
[----:B------:R-:W5:Y:S04]  /*0580*/  LDL.64 R2, [R1+0x18] ;  /* 0x0000180001027983 */ /* 0x000f680000100a00 */
[----:B------:R-:W5:Y:S01]  /*0590*/  LDL R9, [R1+0x20] ;  /* 0x0000200001097983 */ /* 0x000f620000100800 */
[----:B------:R-:W-:-:S03]  /*05a0*/  ISETP.NE.AND P0, PT, R21, RZ, PT ;  /* 0x000000ff1500720c */ /* 0x000fc60003f05270 */
[----:B--2---:R-:W0:Y:S04]  /*05b0*/  SHFL.DOWN PT, R12, R19, 0x10, 0x1f ;  /* 0x0a001f00130c7f89 */ /* 0x004e2800000e0000 */
[----:B------:R-:W1:Y:S04]  /*05c0*/  SHFL.DOWN PT, R13, R18, 0x10, 0x1f ;  /* 0x0a001f00120d7f89 */ /* 0x000e6800000e0000 */
[----:B---3--:R-:W2:Y:S04]  /*05d0*/  SHFL.DOWN PT, R15, R6, 0x10, 0x1f ;  /* 0x0a001f00060f7f89 */ /* 0x008ea800000e0000 */
[----:B----4-:R-:W3:Y:S04]  /*05e0*/  SHFL.DOWN PT, R17, R4, 0x10, 0x1f ;  /* 0x0a001f0004117f89 */ /* 0x010ee800000e0000 */
[----:B------:R-:W4:Y:S04]  /*05f0*/  SHFL.DOWN PT, R16, R5, 0x10, 0x1f ;  /* 0x0a001f0005107f89 */ /* 0x000f2800000e0000 */
[----:B------:R-:W4:Y:S04]  /*0600*/  SHFL.DOWN PT, R14, R7, 0x10, 0x1f ;  /* 0x0a001f00070e7f89 */ /* 0x000f2800000e0000 */
[----:B-----5:R-:W5:Y:S01]  /*0610*/  SHFL.DOWN PT, R11, R2, 0x10, 0x1f ;  /* 0x0a001f00020b7f89 */ /* 0x020f6200000e0000 */
[----:B0-----:R-:W-:-:S03]  /*0620*/  FADD R12, R12, R19 ;  /* 0x000000130c0c7221 */ /* 0x001fc60000000000 */
[----:B------:R-:W0:Y:S01]  /*0630*/  SHFL.DOWN PT, R10, R3, 0x10, 0x1f ;  /* 0x0a001f00030a7f89 */ /* 0x000e2200000e0000 */
[----:B-1----:R-:W-:-:S03]  /*0640*/  FADD R0, R18, R13 ;  /* 0x0000000d12007221 */ /* 0x002fc60000000000 */
[----:B------:R-:W1:Y:S01]  /*0650*/  SHFL.DOWN PT, R8, R9, 0x10, 0x1f ;  /* 0x0a001f0009087f89 */ /* 0x000e6200000e0000 */
[----:B--2---:R-:W-:Y:S01]  /*0660*/  FADD R15, R6, R15 ;  /* 0x0000000f060f7221 */ /* 0x004fe20000000000 */
[----:B---3--:R-:W-:Y:S02]  /*0670*/  FADD R17, R4, R17 ;  /* 0x0000001104117221 */ /* 0x008fe40000000000 */
[----:B------:R-:W2:Y:S01]  /*0680*/  SHFL.DOWN PT, R23, R12, 0x8, 0x1f ;  /* 0x09001f000c177f89 */ /* 0x000ea200000e0000 */
[----:B----4-:R-:W-:-:S03]  /*0690*/  FADD R16, R16, R5 ;  /* 0x0000000510107221 */ /* 0x010fc60000000000 */
[----:B------:R-:W3:Y:S01]  /*06a0*/  SHFL.DOWN PT, R19, R0, 0x8, 0x1f ;  /* 0x09001f0000137f89 */ /* 0x000ee200000e0000 */
[----:B------:R-:W-:-:S03]  /*06b0*/  FADD R14, R14, R7 ;  /* 0x000000070e0e7221 */ /* 0x000fc60000000000 */
[----:B------:R-:W4:Y:S01]  /*06c0*/  SHFL.DOWN PT, R18, R15, 0x8, 0x1f ;  /* 0x09001f000f127f89 */ /* 0x000f2200000e0000 */
[----:B-----5:R-:W-:-:S03]  /*06d0*/  FADD R2, R2, R11 ;  /* 0x0000000b02027221 */ /* 0x020fc60000000000 */
[----:B------:R-:W5:Y:S01]  /*06e0*/  SHFL.DOWN PT, R4, R17, 0x8, 0x1f ;  /* 0x09001f0011047f89 */ /* 0x000f6200000e0000 */
[----:B0-----:R-:W-:-:S03]  /*06f0*/  FADD R5, R10, R3 ;  /* 0x000000030a057221 */ /* 0x001fc60000000000 */
[----:B------:R-:W0:Y:S01]  /*0700*/  SHFL.DOWN PT, R25, R14, 0x8, 0x1f ;  /* 0x09001f000e197f89 */ /* 0x000e2200000e0000 */
[----:B-1----:R-:W-:-:S03]  /*0710*/  FADD R8, R9, R8 ;  /* 0x0000000809087221 */ /* 0x002fc60000000000 */
[----:B------:R-:W1:Y:S04]  /*0720*/  SHFL.DOWN PT, R13, R16, 0x8, 0x1f ;  /* 0x09001f00100d7f89 */ /* 0x000e6800000e0000 */
[----:B------:R-:W1:Y:S01]  /*0730*/  SHFL.DOWN PT, R7, R2, 0x8, 0x1f ;  /* 0x09001f0002077f89 */ /* 0x000e6200000e0000 */
[----:B--2---:R-:W-:-:S03]  /*0740*/  FADD R10, R12, R23 ;  /* 0x000000170c0a7221 */ /* 0x004fc60000000000 */
[----:B------:R-:W2:Y:S01]  /*0750*/  SHFL.DOWN PT, R6, R5, 0x8, 0x1f ;  /* 0x09001f0005067f89 */ /* 0x000ea200000e0000 */
[----:B---3--:R-:W-:-:S03]  /*0760*/  FADD R3, R0, R19 ;  /* 0x0000001300037221 */ /* 0x008fc60000000000 */
[----:B------:R-:W3:Y:S01]  /*0770*/  SHFL.DOWN PT, R11, R8, 0x8, 0x1f ;  /* 0x09001f00080b7f89 */ /* 0x000ee200000e0000 */
[----:B----4-:R-:W-:Y:S01]  /*0780*/  FADD R15, R15, R18 ;  /* 0x000000120f0f7221 */ /* 0x010fe20000000000 */
[----:B-----5:R-:W-:Y:S01]  /*0790*/  FADD R12, R17, R4 ;  /* 0x00000004110c7221 */ /* 0x020fe20000000000 */
[----:B0-----:R-:W-:-:S04]  /*07a0*/  FADD R18, R14, R25 ;  /* 0x000000190e127221 */ /* 0x001fc80000000000 */
[----:B------:R-:W0:Y:S01]  /*07b0*/  SHFL.DOWN PT, R23, R12, 0x4, 0x1f ;  /* 0x08801f000c177f89 */ /* 0x000e2200000e0000 */
[----:B-1----:R-:W-:-:S03]  /*07c0*/  FADD R0, R16, R13 ;  /* 0x0000000d10007221 */ /* 0x002fc60000000000 */
[----:B------:R-:W1:Y:S01]  /*07d0*/  SHFL.DOWN PT, R14, R3, 0x4, 0x1f ;  /* 0x08801f00030e7f89 */ /* 0x000e6200000e0000 */
[----:B------:R-:W-:-:S03]  /*07e0*/  FADD R4, R2, R7 ;  /* 0x0000000702047221 */ /* 0x000fc60000000000 */
[----:B------:R-:W4:Y:S01]  /*07f0*/  SHFL.DOWN PT, R13, R10, 0x4, 0x1f ;  /* 0x08801f000a0d7f89 */ /* 0x000f2200000e0000 */
[----:B--2---:R-:W-:-:S03]  /*0800*/  FADD R5, R5, R6 ;  /* 0x0000000605057221 */ /* 0x004fc60000000000 */
[----:B------:R-:W2:Y:S01]  /*0810*/  SHFL.DOWN PT, R16, R15, 0x4, 0x1f ;  /* 0x08801f000f107f89 */ /* 0x000ea200000e0000 */
[----:B---3--:R-:W-:-:S03]  /*0820*/  FADD R11, R8, R11 ;  /* 0x0000000b080b7221 */ /* 0x008fc60000000000 */
[----:B------:R-:W3:Y:S04]  /*0830*/  SHFL.DOWN PT, R17, R18, 0x4, 0x1f ;  /* 0x08801f0012117f89 */ /* 0x000ee800000e0000 */
[----:B------:R-:W5:Y:S04]  /*0840*/  SHFL.DOWN PT, R9, R0, 0x4, 0x1f ;  /* 0x08801f0000097f89 */ /* 0x000f6800000e0000 */
[----:B------:R-:W5:Y:S01]  /*0850*/  SHFL.DOWN PT, R7, R4, 0x4, 0x1f ;  /* 0x08801f0004077f89 */ /* 0x000f6200000e0000 */
[----:B0-----:R-:W-:-:S03]  /*0860*/  FADD R12, R12, R23 ;  /* 0x000000170c0c7221 */ /* 0x001fc60000000000 */
[----:B------:R-:W0:Y:S01]  /*0870*/  SHFL.DOWN PT, R6, R5, 0x4, 0x1f ;  /* 0x08801f0005067f89 */ /* 0x000e2200000e0000 */
[----:B-1----:R-:W-:-:S03]  /*0880*/  FADD R14, R3, R14 ;  /* 0x0000000e030e7221 */ /* 0x002fc60000000000 */
[----:B------:R-:W1:Y:S01]  /*0890*/  SHFL.DOWN PT, R2, R11, 0x4, 0x1f ;  /* 0x08801f000b027f89 */ /* 0x000e6200000e0000 */
[----:B----4-:R-:W-:Y:S02]  /*08a0*/  FADD R10, R10, R13 ;  /* 0x0000000d0a0a7221 */ /* 0x010fe40000000000 */
[----:B------:R-:W4:Y:S01]  /*08b0*/  LDC R13, c[0x0][0x3a0] ;  /* 0x0000e800ff0d7b82 */ /* 0x000f220000000800 */
[----:B--2---:R-:W-:Y:S01]  /*08c0*/  FADD R16, R15, R16 ;  /* 0x000000100f107221 */ /* 0x004fe20000000000 */
[----:B------:R-:W2:Y:S01]  /*08d0*/  SHFL.DOWN PT, R19, R14, 0x2, 0x1f ;  /* 0x08401f000e137f89 */ /* 0x000ea200000e0000 */
[----:B---3--:R-:W-:-:S03]  /*08e0*/  FADD R18, R18, R17 ;  /* 0x0000001112127221 */ /* 0x008fc60000000000 */
[----:B------:R-:W3:Y:S01]  /*08f0*/  SHFL.DOWN PT, R23, R10, 0x2, 0x1f ;  /* 0x08401f000a177f89 */ /* 0x000ee200000e0000 */
[----:B-----5:R-:W-:-:S03]  /*0900*/  FADD R0, R0, R9 ;  /* 0x0000000900007221 */ /* 0x020fc60000000000 */
[----:B------:R-:W5:Y:S01]  /*0910*/  SHFL.DOWN PT, R17, R16, 0x2, 0x1f ;  /* 0x08401f0010117f89 */ /* 0x000f6200000e0000 */
[----:B------:R-:W-:-:S03]  /*0920*/  FADD R4, R4, R7 ;  /* 0x0000000704047221 */ /* 0x000fc60000000000 */
[----:B------:R-:W5:Y:S01]  /*0930*/  SHFL.DOWN PT, R3, R18, 0x2, 0x1f ;  /* 0x08401f0012037f89 */ /* 0x000f6200000e0000 */
[----:B0-----:R-:W-:-:S03]  /*0940*/  FADD R5, R5, R6 ;  /* 0x0000000605057221 */ /* 0x001fc60000000000 */
[----:B------:R-:W0:Y:S01]  /*0950*/  SHFL.DOWN PT, R15, R12, 0x2, 0x1f ;  /* 0x08401f000c0f7f89 */ /* 0x000e2200000e0000 */
[----:B-1----:R-:W-:-:S03]  /*0960*/  FADD R11, R11, R2 ;  /* 0x000000020b0b7221 */ /* 0x002fc60000000000 */
[----:B------:R-:W1:Y:S01]  /*0970*/  SHFL.DOWN PT, R7, R0, 0x2, 0x1f ;  /* 0x08401f0000077f89 */ /* 0x000e6200000e0000 */
[----:B----4-:R-:W-:-:S03]  /*0980*/  IMAD R13, R13, UR5, R20 ;  /* 0x000000050d0d7c24 */ /* 0x010fc6000f8e0214 */
[----:B------:R-:W4:Y:S01]  /*0990*/  SHFL.DOWN PT, R9, R4, 0x2, 0x1f ;  /* 0x08401f0004097f89 */ /* 0x000f2200000e0000 */
[----:B--2---:R-:W-:Y:S01]  /*09a0*/  FADD R14, R14, R19 ;  /* 0x000000130e0e7221 */ /* 0x004fe20000000000 */
[----:B------:R-:W-:Y:S02]  /*09b0*/  IMAD R13, R13, 0x9, RZ ;  /* 0x000000090d0d7824 */ /* 0x000fe400078e02ff */
[----:B------:R-:W2:Y:S01]  /*09c0*/  SHFL.DOWN PT, R6, R5, 0x2, 0x1f ;  /* 0x08401f0005067f89 */ /* 0x000ea200000e0000 */
[----:B---3--:R-:W-:-:S03]  /*09d0*/  FADD R10, R10, R23 ;  /* 0x000000170a0a7221 */ /* 0x008fc60000000000 */
[----:B------:R-:W3:Y:S01]  /*09e0*/  SHFL.DOWN PT, R8, R11, 0x2, 0x1f ;  /* 0x08401f000b087f89 */ /* 0x000ee200000e0000 */
[----:B-----5:R-:W-:Y:S01]  /*09f0*/  FADD R16, R16, R17 ;  /* 0x0000001110107221 */ /* 0x020fe20000000000 */
[----:B------:R-:W-:Y:S02]  /*0a00*/  FADD R18, R18, R3 ;  /* 0x0000000312127221 */ /* 0x000fe40000000000 */
[----:B------:R-:W5:Y:S01]  /*0a10*/  SHFL.DOWN PT, R23, R14, 0x1, 0x1f ;  /* 0x08201f000e177f89 */ /* 0x000f6200000e0000 */
[----:B------:R-:W5:Y:S01]  /*0a20*/  LDC.64 R2, c[0x0][0x390] ;  /* 0x0000e400ff027b82 */ /* 0x000f620000000a00 */
[----:B0-----:R-:W-:Y:S02]  /*0a30*/  FADD R15, R12, R15 ;  /* 0x0000000f0c0f7221 */ /* 0x001fe40000000000 */
[----:B------:R-:W0:Y:S01]  /*0a40*/  SHFL.DOWN PT, R17, R10, 0x1, 0x1f ;  /* 0x08201f000a117f89 */ /* 0x000e2200000e0000 */
[----:B-1----:R-:W-:-:S03]  /*0a50*/  FADD R7, R0, R7 ;  /* 0x0000000700077221 */ /* 0x002fc60000000000 */
[----:B------:R-:W1:Y:S01]  /*0a60*/  SHFL.DOWN PT, R19, R16, 0x1, 0x1f ;  /* 0x08201f0010137f89 */ /* 0x000e6200000e0000 */
[----:B----4-:R-:W-:-:S03]  /*0a70*/  FADD R9, R4, R9 ;  /* 0x0000000904097221 */ /* 0x010fc60000000000 */
[----:B------:R-:W4:Y:S01]  /*0a80*/  SHFL.DOWN PT, R25, R18, 0x1, 0x1f ;  /* 0x08201f0012197f89 */ /* 0x000f2200000e0000 */
[----:B--2---:R-:W-:-:S03]  /*0a90*/  FADD R5, R5, R6 ;  /* 0x0000000605057221 */ /* 0x004fc60000000000 */
[----:B------:R-:W2:Y:S01]  /*0aa0*/  SHFL.DOWN PT, R12, R15, 0x1, 0x1f ;  /* 0x08201f000f0c7f89 */ /* 0x000ea200000e0000 */
[----:B---3--:R-:W-:-:S03]  /*0ab0*/  FADD R8, R11, R8 ;  /* 0x000000080b087221 */ /* 0x008fc60000000000 */
[----:B------:R-:W3:Y:S04]  /*0ac0*/  SHFL.DOWN PT, R6, R7, 0x1, 0x1f ;  /* 0x08201f0007067f89 */ /* 0x000ee800000e0000 */
[----:B------:R-:W3:Y:S01]  /*0ad0*/  SHFL.DOWN PT, R4, R9, 0x1, 0x1f ;  /* 0x08201f0009047f89 */ /* 0x000ee200000e0000 */
[----:B-----5:R-:W-:Y:S01]  /*0ae0*/  FADD R23, R14, R23 ;  /* 0x000000170e177221 */ /* 0x020fe20000000000 */
[----:B------:R-:W-:Y:S02]  /*0af0*/  IMAD.WIDE R2, R13, 0x4, R2 ;  /* 0x000000040d027825 */ /* 0x000fe400078e0202 */
[----:B------:R-:W5:Y:S02]  /*0b00*/  SHFL.DOWN PT, R0, R5, 0x1, 0x1f ;  /* 0x08201f0005007f89 */ /* 0x000f6400000e0000 */
[----:B0-----:R-:W-:-:S02]  /*0b10*/  FADD R17, R10, R17 ;  /* 0x000000110a117221 */ /* 0x001fc40000000000 */
[----:B------:R-:W0:Y:S01]  /*0b20*/  SHFL.DOWN PT, R11, R8, 0x1, 0x1f ;  /* 0x08201f00080b7f89 */ /* 0x000e2200000e0000 */
[----:B-1----:R-:W-:Y:S01]  /*0b30*/  FADD R19, R16, R19 ;  /* 0x0000001310137221 */ /* 0x002fe20000000000 */
[----:B----4-:R-:W-:Y:S02]  /*0b40*/  FADD R25, R18, R25 ;  /* 0x0000001912197221 */ /* 0x010fe40000000000 */
[----:B------:R1:W-:Y:S01]  /*0b50*/  @!P0 STG.E desc[UR6][R2.64], R23 ;  /* 0x0000001702008986 */ /* 0x0003e2000c101906 */
[----:B--2---:R-:W-:-:S03]  /*0b60*/  FADD R15, R15, R12 ;  /* 0x0000000c0f0f7221 */ /* 0x004fc60000000000 */
[----:B------:R1:W-:Y:S01]  /*0b70*/  @!P0 STG.E desc[UR6][R2.64+0x4], R17 ;  /* 0x0000041102008986 */ /* 0x0003e2000c101906 */
[----:B---3--:R-:W-:-:S03]  /*0b80*/  FADD R7, R7, R6 ;  /* 0x0000000607077221 */ /* 0x008fc60000000000 */
[----:B------:R1:W-:Y:S01]  /*0b90*/  @!P0 STG.E desc[UR6][R2.64+0x8], R19 ;  /* 0x0000081302008986 */ /* 0x0003e2000c101906 */
[----:B------:R-:W-:-:S03]  /*0ba0*/  FADD R9, R9, R4 ;  /* 0x0000000409097221 */ /* 0x000fc60000000000 */
[----:B------:R1:W-:Y:S01]  /*0bb0*/  @!P0 STG.E desc[UR6][R2.64+0xc], R25 ;  /* 0x00000c1902008986 */ /* 0x0003e2000c101906 */
[----:B-----5:R-:W-:-:S03]  /*0bc0*/  FADD R5, R5, R0 ;  /* 0x0000000005057221 */ /* 0x020fc60000000000 */
[----:B------:R1:W-:Y:S01]  /*0bd0*/  @!P0 STG.E desc[UR6][R2.64+0x10], R15 ;  /* 0x0000100f02008986 */ /* 0x0003e2000c101906 */
[----:B0-----:R-:W-:-:S03]  /*0be0*/  FADD R11, R8, R11 ;  /* 0x0000000b080b7221 */ /* 0x001fc60000000000 */
[----:B------:R1:W-:Y:S04]  /*0bf0*/  @!P0 STG.E desc[UR6][R2.64+0x14], R7 ;  /* 0x0000140702008986 */ /* 0x0003e8000c101906 */
[----:B------:R1:W-:Y:S04]  /*0c00*/  @!P0 STG.E desc[UR6][R2.64+0x18], R9 ;  /* 0x0000180902008986 */ /* 0x0003e8000c101906 */
[----:B------:R1:W-:Y:S01]  /*0c10*/  @!P0 STG.E desc[UR6][R2.64+0x1c], R5 ;  /* 0x00001c0502008986 */ /* 0x0003e2000c101906 */
[----:B------:R-:W-:Y:S05]  /*0c20*/  @P0 EXIT ;  /* 0x000000000000094d */ /* 0x000fea0003800000 */
[----:B------:R-:W-:Y:S01]  /*0c30*/  STG.E desc[UR6][R2.64+0x20], R11 ;  /* 0x0000200b02007986 */ /* 0x000fe2000c101906 */
[----:B------:R-:W-:Y:S05]  /*0c40*/  EXIT ;  /* 0x000000000000794d */ /* 0x000fea0003800000 */
        .weak           $__internal_2_$__cuda_sm3x_div_rn_noftz_f32_slowpath
        .type           $__internal_2_$__cuda_sm3x_div_rn_noftz_f32_slowpath,@function
        .size           $__internal_2_$__cuda_sm3x_div_rn_noftz_f32_slowpath,(.L_x_203 - $__internal_2_$__cuda_sm3x_div_rn_noftz_f32_slowpath)
$__internal_2_$__cuda_sm3x_div_rn_noftz_f32_slowpath:
[----:B------:R-:W-:Y:S01]  /*0c50*/  SHF.R.U32.HI R9, RZ, 0x17, R2 ;  /* 0x00000017ff097819 */ /* 0x000fe20000011602 */
[----:B------:R-:W-:Y:S01]  /*0c60*/  BSSY.RECONVERGENT B2, `(.L_x_171) ;  /* 0x0000064000027945 */ /* 0x000fe20003800200 */
[----:B------:R-:W-:Y:S01]  /*0c70*/  SHF.R.U32.HI R4, RZ, 0x17, R5 ;  /* 0x00000017ff047819 */ /* 0x000fe20000011605 */
[----:B------:R-:W-:Y:S01]  /*0c80*/  HFMA2 R10, -RZ, RZ, 2.8125, 0 ;  /* 0x41a00000ff0a7431 */ /* 0x000fe200000001ff */
[----:B------:R-:W-:Y:S02]  /*0c90*/  LOP3.LUT R9, R9, 0xff, RZ, 0xc0, !PT ;  /* 0x000000ff09097812 */ /* 0x000fe400078ec0ff */
[----:B------:R-:W-:Y:S02]  /*0ca0*/  LOP3.LUT R14, R4, 0xff, RZ, 0xc0, !PT ;  /* 0x000000ff040e7812 */ /* 0x000fe400078ec0ff */
[----:B------:R-:W-:Y:S02]  /*0cb0*/  IADD3 R11, PT, PT, R9, -0x1, RZ ;  /* 0xffffffff090b7810 */ /* 0x000fe40007ffe0ff */
[----:B------:R-:W-:-:S02]  /*0cc0*/  IADD3 R12, PT, PT, R14, -0x1, RZ ;  /* 0xffffffff0e0c7810 */ /* 0x000fc40007ffe0ff */
[----:B------:R-:W-:-:S04]  /*0cd0*/  ISETP.GT.U32.AND P0, PT, R11, 0xfd, PT ;  /* 0x000000fd0b00780c */ /* 0x000fc80003f04070 */
[----:B------:R-:W-:-:S13]  /*0ce0*/  ISETP.GT.U32.OR P0, PT, R12, 0xfd, P0 ;  /* 0x000000fd0c00780c */ /* 0x000fda0000704470 */
[----:B------:R-:W-:Y:S01]  /*0cf0*/  @!P0 IMAD.MOV.U32 R7, RZ, RZ, RZ ;  /* 0x000000ffff078224 */ /* 0x000fe200078e00ff */
[----:B------:R-:W-:Y:S06]  /*0d00*/  @!P0 BRA `(.L_x_172) ;  /* 0x0000000000608947 */ /* 0x000fec0003800000 */
[----:B------:R-:W-:Y:S02]  /*0d10*/  MOV R4, 0x41a00000 ;  /* 0x41a0000000047802 */ /* 0x000fe40000000f00 */
        /* <DEDUP_REMOVED lines=23> */
.L_x_172:
[----:B------:R-:W-:Y:S01]  /*0e90*/  LEA R11, R9, 0xc0800000, 0x17 ;  /* 0xc0800000090b7811 */ /* 0x000fe200078eb8ff */
[----:B------:R-:W-:Y:S03]  /*0ea0*/  BSSY.RECONVERGENT B3, `(.L_x_177) ;  /* 0x0000036000037945 */ /* 0x000fe60003800200 */
[----:B------:R-:W-:Y:S02]  /*0eb0*/  IADD3 R11, PT, PT, -R11, R10, RZ ;  /* 0x0000000a0b0b7210 */ /* 0x000fe40007ffe1ff */
[----:B------:R-:W-:Y:S02]  /*0ec0*/  IADD3 R10, PT, PT, R14, -0x7f, RZ ;  /* 0xffffff810e0a7810 */ /* 0x000fe40007ffe0ff */
[----:B------:R-:W0:Y:S01]  /*0ed0*/  MUFU.RCP R12, R11 ;  /* 0x0000000b000c7308 */ /* 0x000e220000001000 */
[----:B------:R-:W-:Y:S02]  /*0ee0*/  FADD.FTZ R13, -R11, -RZ ;  /* 0x800000ff0b0d7221 */ /* 0x000fe40000010100 */
[C---:B------:R-:W-:Y:S01]  /*0ef0*/  IMAD R4, R10.reuse, -0x800000, R5 ;  /* 0xff8000000a047824 */ /* 0x040fe200078e0205 */
[----:B------:R-:W-:-:S05]  /*0f00*/  IADD3 R10, PT, PT, R10, 0x7f, -R9 ;  /* 0x0000007f0a0a7810 */ /* 0x000fca0007ffe809 */
[----:B------:R-:W-:Y:S02]  /*0f10*/  IMAD.IADD R10, R10, 0x1, R7 ;  /* 0x000000010a0a7824 */ /* 0x000fe400078e0207 */
[----:B0-----:R-:W-:-:S04]  /*0f20*/  FFMA R15, R12, R13, 1 ;  /* 0x3f8000000c0f7423 */ /* 0x001fc8000000000d */
[----:B------:R-:W-:-:S04]  /*0f30*/  FFMA R14, R12, R15, R12 ;  /* 0x0000000f0c0e7223 */ /* 0x000fc8000000000c */
[----:B------:R-:W-:-:S04]  /*0f40*/  FFMA R5, R4, R14, RZ ;  /* 0x0000000e04057223 */ /* 0x000fc800000000ff */
[----:B------:R-:W-:-:S04]  /*0f50*/  FFMA R12, R13, R5, R4 ;  /* 0x000000050d0c7223 */ /* 0x000fc80000000004 */
[----:B------:R-:W-:-:S04]  /*0f60*/  FFMA R15, R14, R12, R5 ;  /* 0x0000000c0e0f7223 */ /* 0x000fc80000000005 */
[----:B------:R-:W-:-:S04]  /*0f70*/  FFMA R12, R13, R15, R4 ;  /* 0x0000000f0d0c7223 */ /* 0x000fc80000000004 */
        /* <DEDUP_REMOVED lines=15> */
[CCC-:B------:R-:W-:Y:S01]  /*1070*/  FFMA.RM R10, R14.reuse, R12.reuse, R15.reuse ;  /* 0x0000000c0e0a7223 */ /* 0x1c0fe2000000400f */
[C---:B------:R-:W-:Y:S02]  /*1080*/  ISETP.NE.AND P2, PT, R9.reuse, RZ, PT ;  /* 0x000000ff0900720c */ /* 0x040fe40003f45270 */
[----:B------:R-:W-:Y:S02]  /*1090*/  ISETP.NE.AND P1, PT, R9, RZ, PT ;  /* 0x000000ff0900720c */ /* 0x000fe40003f25270 */
[----:B------:R-:W-:Y:S01]  /*10a0*/  LOP3.LUT R7, R5, 0x7fffff, RZ, 0xc0, !PT ;  /* 0x007fffff05077812 */ /* 0x000fe200078ec0ff */
[----:B------:R-:W-:Y:S01]  /*10b0*/  FFMA.RP R5, R14, R12, R15 ;  /* 0x0000000c0e057223 */ /* 0x000fe2000000800f */
[----:B------:R-:W-:Y:S02]  /*10c0*/  IADD3 R12, PT, PT, R9, 0x20, RZ ;  /* 0x00000020090c7810 */ /* 0x000fe40007ffe0ff */
[----:B------:R-:W-:-:S02]  /*10d0*/  LOP3.LUT R7, R7, 0x800000, RZ, 0xfc, !PT ;  /* 0x0080000007077812 */ /* 0x000fc400078efcff */
        /* <DEDUP_REMOVED lines=14> */
.L_x_179:
[----:B------:R-:W-:-:S04]  /*11c0*/  LOP3.LUT R4, R4, 0x80000000, RZ, 0xc0, !PT ;  /* 0x8000000004047812 */ /* 0x000fc800078ec0ff */
[----:B------:R-:W-:Y:S01]  /*11d0*/  LOP3.LUT R4, R4, 0x7f800000, RZ, 0xfc, !PT ;  /* 0x7f80000004047812 */ /* 0x000fe200078efcff */
[----:B------:R-:W-:Y:S06]  /*11e0*/  BRA `(.L_x_180) ;  /* 0x0000000000047947 */ /* 0x000fec0003800000 */
.L_x_178:
[----:B------:R-:W-:-:S07]  /*11f0*/  LEA R4, R10, R4, 0x17 ;  /* 0x000000040a047211 */ /* 0x000fce00078eb8ff */
.L_x_180:
[----:B------:R-:W-:Y:S05]  /*1200*/  BSYNC.RECONVERGENT B3 ;  /* 0x0000000000037941 */ /* 0x000fea0003800200 */
.L_x_177:
[----:B------:R-:W-:Y:S05]  /*1210*/  BRA `(.L_x_181) ;  /* 0x0000000000207947 */ /* 0x000fea0003800000 */
.L_x_176:
[----:B------:R-:W-:-:S04]  /*1220*/  LOP3.LUT R4, R10, 0x80000000, R5, 0x48, !PT ;  /* 0x800000000a047812 */ /* 0x000fc800078e4805 */
[----:B------:R-:W-:Y:S01]  /*1230*/  LOP3.LUT R4, R4, 0x7f800000, RZ, 0xfc, !PT ;  /* 0x7f80000004047812 */ /* 0x000fe200078efcff */
[----:B------:R-:W-:Y:S06]  /*1240*/  BRA `(.L_x_181) ;  /* 0x0000000000147947 */ /* 0x000fec0003800000 */
.L_x_175:
[----:B------:R-:W-:Y:S01]  /*1250*/  LOP3.LUT R4, R10, 0x80000000, R5, 0x48, !PT ;  /* 0x800000000a047812 */ /* 0x000fe200078e4805 */
[----:B------:R-:W-:Y:S06]  /*1260*/  BRA `(.L_x_181) ;  /* 0x00000000000c7947 */ /* 0x000fec0003800000 */
.L_x_174:
[----:B------:R-:W0:Y:S01]  /*1270*/  MUFU.RSQ R4, -QNAN ;  /* 0xffc0000000047908 */ /* 0x000e220000001400 */
[----:B------:R-:W-:Y:S05]  /*1280*/  BRA `(.L_x_181) ;  /* 0x0000000000047947 */ /* 0x000fea0003800000 */
.L_x_173:
[----:B------:R-:W-:-:S07]  /*1290*/  FADD.FTZ R4, R5, R4 ;  /* 0x0000000405047221 */ /* 0x000fce0000010000 */
.L_x_181:
[----:B------:R-:W-:Y:S05]  /*12a0*/  BSYNC.RECONVERGENT B2 ;  /* 0x0000000000027941 */ /* 0x000fea0003800200 */
.L_x_171:
[----:B------:R-:W-:-:S04]  /*12b0*/  HFMA2 R9, -RZ, RZ, 0, 0 ;  /* 0x00000000ff097431 */ /* 0x000fc800000001ff */
[----:B0-----:R-:W-:Y:S05]  /*12c0*/  RET.REL.NODEC R8 `(_Z7cellKerPKfS0_Pfiii) ;  /* 0xffffffec084c7950 */ /* 0x001fea0003c3ffff */
.L_x_182:
        /* <DEDUP_REMOVED lines=11> */
.L_x_203:


//--------------------- .text._Z8sobelKerPKhPfS1_ii --------------------------
	.section	.text._Z8sobelKerPKhPfS1_ii,"ax",@progbits
	.align	128
        .global         _Z8sobelKerPKhPfS1_ii
        .type           _Z8sobelKerPKhPfS1_ii,@function
        .size           _Z8sobelKerPKhPfS1_ii,(.L_x_205 - _Z8sobelKerPKhPfS1_ii)
        .other          _Z8sobelKerPKhPfS1_ii,@"STO_CUDA_ENTRY STV_DEFAULT"
_Z8sobelKerPKhPfS1_ii:
.text._Z8sobelKerPKhPfS1_ii:
[----:B------:R-:W-:Y:S01]  /*0000*/  LDC R1, c[0x0][0x37c] ;  /* 0x0000df00ff017b82 */ /* 0x000fe20000000800 */
[----:B------:R-:W0:Y:S07]  /*0010*/  S2R R16, SR_TID.Y ;  /* 0x0000000000107919 */ /* 0x000e2e0000002200 */
[----:B------:R-:W1:Y:S01]  /*0020*/  LDC.64 R4, c[0x0][0x398] ;  /* 0x0000e600ff047b82 */ /* 0x000e620000000a00 */
[----:B------:R-:W2:Y:S01]  /*0030*/  LDCU.64 UR8, c[0x0][0x380] ;  /* 0x00007000ff0877ac */ /* 0x000ea20008000a00 */
[----:B------:R-:W0:Y:S01]  /*0040*/  S2R R13, SR_CTAID.Y ;  /* 0x00000000000d7919 */ /* 0x000e220000002600 */
[----:B------:R-:W3:Y:S01]  /*0050*/  LDCU.64 UR6, c[0x0][0x358] ;  /* 0x00006b00ff0677ac */ /* 0x000ee20008000a00 */
[----:B------:R-:W4:Y:S01]  /*0060*/  S2R R3, SR_TID.X ;  /* 0x0000000000037919 */ /* 0x000f220000002100 */
[----:B------:R-:W4:Y:S01]  /*0070*/  S2R R0, SR_CTAID.X ;  /* 0x0000000000007919 */ /* 0x000f220000002500 */
[----:B0-----:R-:W-:-:S05]  /*0080*/  IMAD R13, R13, 0x10, R16 ;  /* 0x000000100d0d7824 */ /* 0x001fca00078e0210 */
[----:B-1----:R-:W-:Y:S01]  /*0090*/  ISETP.GE.AND P3, PT, R13, R5, PT ;  /* 0x000000050d00720c */ /* 0x002fe20003f66270 */
[----:B----4-:R-:W-:-:S04]  /*00a0*/  IMAD R15, R0, 0x10, R3 ;  /* 0x00000010000f7824 */ /* 0x010fc800078e0203 */
[-C--:B------:R-:W-:Y:S01]  /*00b0*/  IMAD R2, R13, R4.reuse, R15 ;  /* 0x000000040d027224 */ /* 0x080fe200078e020f */
[C---:B------:R-:W-:Y:S02]  /*00c0*/  ISETP.GE.AND P4, PT, R15.reuse, 0x1, PT ;  /* 0x000000010f00780c */ /* 0x040fe40003f86270 */
[----:B------:R-:W-:Y:S02]  /*00d0*/  ISETP.GE.OR P3, PT, R15, R4, P3 ;  /* 0x000000040f00720c */ /* 0x000fe40001f66670 */
[----:B------:R-:W-:Y:S02]  /*00e0*/  ISETP.NE.OR P4, PT, R3, RZ, !P4 ;  /* 0x000000ff0300720c */ /* 0x000fe40006785670 */
[----:B--2---:R-:W-:-:S04]  /*00f0*/  IADD3 R6, P0, PT, R2, UR8, RZ ;  /* 0x0000000802067c10 */ /* 0x004fc8000ff1e0ff */
[----:B------:R-:W-:-:S05]  /*0100*/  LEA.HI.X.SX32 R7, R2, UR9, 0x1, P0 ;  /* 0x0000000902077c11 */ /* 0x000fca00080f0eff */
[----:B---3--:R-:W2:Y:S04]  /*0110*/  @!P3 LDG.E.U8 R17, desc[UR6][R6.64] ;  /* 0x000000060611b981 */ /* 0x008ea8000c1e1100 */
[----:B------:R-:W3:Y:S01]  /*0120*/  @!P4 LDG.E.U8 R19, desc[UR6][R6.64+-0x1] ;  /* 0xffffff060613c981 */ /* 0x000ee2000c1e1100 */
[----:B------:R-:W0:Y:S01]  /*0130*/  S2UR UR5, SR_CgaCtaId ;  /* 0x00000000000579c3 */ /* 0x000e220000008800 */
[----:B------:R-:W-:Y:S01]  /*0140*/  IMAD.MOV.U32 R11, RZ, RZ, 0x12 ;  /* 0x00000012ff0b7424 */ /* 0x000fe200078e00ff */
[C---:B------:R-:W-:Y:S01]  /*0150*/  ISETP.NE.AND P1, PT, R16.reuse, RZ, PT ;  /* 0x000000ff1000720c */ /* 0x040fe20003f25270 */
[----:B------:R-:W-:Y:S01]  /*0160*/  UMOV UR4, 0x400 ;  /* 0x0000040000047882 */ /* 0x000fe20000000000 */
[C---:B------:R-:W-:Y:S01]  /*0170*/  ISETP.NE.AND P6, PT, R16.reuse, 0xf, PT ;  /* 0x0000000f1000780c */ /* 0x040fe20003fc5270 */
[----:B------:R-:W-:Y:S01]  /*0180*/  IMAD R10, R13, R4, R4 ;  /* 0x000000040d0a7224 */ /* 0x000fe200078e0204 */
[----:B------:R-:W-:Y:S01]  /*0190*/  ISETP.NE.OR P1, PT, R3, 0xf, P1 ;  /* 0x0000000f0300780c */ /* 0x000fe20000f25670 */
[----:B------:R-:W-:Y:S01]  /*01a0*/  VIADD R9, R15, 0x1 ;  /* 0x000000010f097836 */ /* 0x000fe20000000000 */
[----:B------:R-:W-:Y:S01]  /*01b0*/  ISETP.NE.OR P5, PT, R3, 0xf, P6 ;  /* 0x0000000f0300780c */ /* 0x000fe200037a5670 */
[----:B------:R-:W-:-:S02]  /*01c0*/  IMAD R12, R16, R11, 0x12 ;  /* 0x00000012100c7424 */ /* 0x000fc400078e020b */
[----:B------:R-:W-:Y:S01]  /*01d0*/  VIADD R8, R13, 0xffffffff ;  /* 0xffffffff0d087836 */ /* 0x000fe20000000000 */
[-C--:B------:R-:W-:Y:S01]  /*01e0*/  ISETP.GE.OR P2, PT, R9, R4.reuse, P1 ;  /* 0x000000040900720c */ /* 0x080fe20000f46670 */
[----:B------:R-:W-:Y:S01]  /*01f0*/  IMAD.IADD R14, R15, 0x1, R10 ;  /* 0x000000010f0e7824 */ /* 0x000fe200078e020a */
[CC--:B------:R-:W-:Y:S01]  /*0200*/  ISETP.GE.OR P1, PT, R9.reuse, R4.reuse, P5 ;  /* 0x000000040900720c */ /* 0x0c0fe20002f26670 */
[-C--:B------:R-:W-:Y:S01]  /*0210*/  IMAD R11, R8, R4.reuse, R15 ;  /* 0x00000004080b7224 */ /* 0x080fe200078e020f */
[----:B------:R-:W-:Y:S02]  /*0220*/  ISETP.GE.AND P0, PT, R9, R4, PT ;  /* 0x000000040900720c */ /* 0x000fe40003f06270 */
[----:B------:R-:W-:Y:S01]  /*0230*/  IADD3 R8, P5, PT, R14, UR8, RZ ;  /* 0x000000080e087c10 */ /* 0x000fe2000ffbe0ff */
[----:B0-----:R-:W-:-:S03]  /*0240*/  ULEA UR4, UR5, UR4, 0x18 ;  /* 0x0000000405047291 */ /* 0x001fc6000f8ec0ff */
[----:B------:R-:W-:Y:S02]  /*0250*/  LEA.HI.X.SX32 R9, R14, UR9, 0x1, P5 ;  /* 0x000000090e097c11 */ /* 0x000fe4000a8f0eff */
[C---:B------:R-:W-:Y:S02]  /*0260*/  ISETP.NE.OR P6, PT, R3.reuse, RZ, P6 ;  /* 0x000000ff0300720c */ /* 0x040fe400037c5670 */
[----:B------:R-:W-:Y:S02]  /*0270*/  ISETP.NE.OR P0, PT, R3, 0xf, P0 ;  /* 0x0000000f0300780c */ /* 0x000fe40000705670 */
[----:B------:R-:W-:Y:S01]  /*0280*/  IADD3 R0, PT, PT, R12, UR4, R3 ;  /* 0x000000040c007c10 */ /* 0x000fe2000fffe003 */
[C---:B------:R-:W-:Y:S01]  /*0290*/  VIADD R14, R13.reuse, 0x1 ;  /* 0x000000010d0e7836 */ /* 0x040fe20000000000 */
[----:B------:R-:W-:Y:S02]  /*02a0*/  ISETP.NE.AND P5, PT, R13, RZ, PT ;  /* 0x000000ff0d00720c */ /* 0x000fe40003fa5270 */
[----:B------:R-:W-:-:S02]  /*02b0*/  ISETP.LT.OR P6, PT, R15, 0x1, P6 ;  /* 0x000000010f00780c */ /* 0x000fc400037c1670 */
[----:B------:R-:W-:Y:S02]  /*02c0*/  ISETP.NE.OR P5, PT, R16, RZ, !P5 ;  /* 0x000000ff1000720c */ /* 0x000fe40006fa5670 */
[----:B------:R-:W-:Y:S02]  /*02d0*/  ISETP.EQ.OR P2, PT, R13, RZ, P2 ;  /* 0x000000ff0d00720c */ /* 0x000fe40001742670 */
[CC--:B------:R-:W-:Y:S01]  /*02e0*/  ISETP.GE.OR P6, PT, R14.reuse, R5.reuse, P6 ;  /* 0x000000050e00720c */ /* 0x0c0fe200037c6670 */
[----:B------:R-:W4:Y:S01]  /*02f0*/  @!P0 LDG.E.U8 R7, desc[UR6][R6.64+0x1] ;  /* 0x0000010606078981 */ /* 0x000f22000c1e1100 */
[----:B------:R-:W-:-:S11]  /*0300*/  ISETP.GE.OR P1, PT, R14, R5, P1 ;  /* 0x000000050e00720c */ /* 0x000fd60000f26670 */
[----:B------:R-:W5:Y:S04]  /*0310*/  @!P6 LDG.E.U8 R18, desc[UR6][R8.64+-0x1] ;  /* 0xffffff060812e981 */ /* 0x000f68000c1e1100 */
[----:B--2---:R0:W-:Y:S01]  /*0320*/  @!P3 STS.U8 [R0+0x1], R17 ;  /* 0x000001110000b388 */ /* 0x0041e20000000000 */
[----:B------:R-:W-:-:S03]  /*0330*/  IADD3 R10, P3, PT, R11, UR8, RZ ;  /* 0x000000080b0a7c10 */ /* 0x000fc6000ff7e0ff */
[----:B---3--:R1:W-:Y:S01]  /*0340*/  @!P4 STS.U8 [R12+UR4], R19 ;  /* 0x000000130c00c988 */ /* 0x0083e20008000004 */
[----:B------:R-:W-:Y:S02]  /*0350*/  LOP3.LUT P4, RZ, R3, R16, RZ, 0xfc, !PT ;  /* 0x0000001003ff7212 */ /* 0x000fe4000788fcff */
[----:B------:R-:W-:Y:S02]  /*0360*/  LEA.HI.X.SX32 R11, R11, UR9, 0x1, P3 ;  /* 0x000000090b0b7c11 */ /* 0x000fe400098f0eff */
[----:B------:R-:W-:Y:S02]  /*0370*/  ISETP.GE.AND P3, PT, R14, R5, PT ;  /* 0x000000050e00720c */ /* 0x000fe40003f66270 */
[----:B------:R-:W-:Y:S01]  /*0380*/  ISETP.LT.OR P4, PT, R15, 0x1, P4 ;  /* 0x000000010f00780c */ /* 0x000fe20002781670 */
[----:B------:R-:W2:Y:S01]  /*0390*/  @!P5 LDG.E.U8 R6, desc[UR6][R10.64] ;  /* 0x000000060a06d981 */ /* 0x000ea2000c1e1100 */
[----:B------:R-:W-:Y:S02]  /*03a0*/  ISETP.NE.OR P3, PT, R16, 0xf, P3 ;  /* 0x0000000f1000780c */ /* 0x000fe40001f65670 */
[----:B------:R-:W-:Y:S01]  /*03b0*/  ISETP.EQ.OR P4, PT, R13, RZ, P4 ;  /* 0x000000ff0d00720c */ /* 0x000fe20002782670 */
[----:B0-----:R-:W3:Y:S04]  /*03c0*/  @!P2 LDG.E.U8 R17, desc[UR6][R10.64+0x1] ;  /* 0x000001060a11a981 */ /* 0x001ee8000c1e1100 */
[----:B-1----:R-:W5:Y:S06]  /*03d0*/  @!P1 LDG.E.U8 R19, desc[UR6][R8.64+0x1] ;  /* 0x0000010608139981 */ /* 0x002f6c000c1e1100 */
[----:B------:R-:W3:Y:S04]  /*03e0*/  @!P3 LDG.E.U8 R14, desc[UR6][R8.64] ;  /* 0x00000006080eb981 */ /* 0x000ee8000c1e1100 */
[----:B------:R-:W5:Y:S01]  /*03f0*/  @!P4 LDG.E.U8 R16, desc[UR6][R10.64+-0x1] ;  /* 0xffffff060a10c981 */ /* 0x000f62000c1e1100 */
[----:B------:R-:W-:-:S03]  /*0400*/  VIADD R4, R4, 0xffffffff ;  /* 0xffffffff04047836 */ /* 0x000fc60000000000 */
[----:B----4-:R0:W-:Y:S02]  /*0410*/  @!P0 STS.U8 [R12+UR4+0x11], R7 ;  /* 0x000011070c008988 */ /* 0x0101e40008000004 */
[----:B------:R-:W-:Y:S01]  /*0420*/  ISETP.GE.AND P0, PT, R15, R4, PT ;  /* 0x000000040f00720c */ /* 0x000fe20003f06270 */
[----:B------:R-:W-:-:S03]  /*0430*/  VIADD R4, R5, 0xffffffff ;  /* 0xffffffff05047836 */ /* 0x000fc60000000000 */
[----:B------:R-:W-:-:S04]  /*0440*/  ISETP.LT.OR P0, PT, R15, 0x1, P0 ;  /* 0x000000010f00780c */ /* 0x000fc80000701670 */
[----:B------:R-:W-:-:S04]  /*0450*/  ISETP.EQ.OR P0, PT, R13, RZ, P0 ;  /* 0x000000ff0d00720c */ /* 0x000fc80000702670 */
[----:B------:R-:W-:Y:S01]  /*0460*/  ISETP.GE.OR P0, PT, R13, R4, P0 ;  /* 0x000000040d00720c */ /* 0x000fe20000706670 */
[----:B--2---:R0:W-:Y:S04]  /*0470*/  @!P5 STS.U8 [R3+UR4+0x1], R6 ;  /* 0x000001060300d988 */ /* 0x0041e80008000004 */
[----:B---3--:R0:W-:Y:S04]  /*0480*/  @!P3 STS.U8 [R3+UR4+0x133], R14 ;  /* 0x0001330e0300b988 */ /* 0x0081e80008000004 */
[----:B-----5:R0:W-:Y:S04]  /*0490*/  @!P4 STS.U8 [UR4], R16 ;  /* 0x00000010ff00c988 */ /* 0x0201e80008000004 */
[----:B------:R0:W-:Y:S04]  /*04a0*/  @!P2 STS.U8 [UR4+0x11], R17 ;  /* 0x00001111ff00a988 */ /* 0x0001e80008000004 */
[----:B------:R0:W-:Y:S04]  /*04b0*/  @!P6 STS.U8 [UR4+0x132], R18 ;  /* 0x00013212ff00e988 */ /* 0x0001e80008000004 */
[----:B------:R0:W-:Y:S01]  /*04c0*/  @!P1 STS.U8 [UR4+0x143], R19 ;  /* 0x00014313ff009988 */ /* 0x0001e20008000004 */
[----:B------:R-:W-:Y:S06]  /*04d0*/  BAR.SYNC.DEFER_BLOCKING 0x0 ;  /* 0x0000000000007b1d */ /* 0x000fec0000010000 */
[----:B------:R-:W-:Y:S05]  /*04e0*/  @P0 EXIT ;  /* 0x000000000000094d */ /* 0x000fea0003800000 */
[----:B0-----:R-:W-:Y:S01]  /*04f0*/  LDS.U8 R7, [R0+0x12] ;  /* 0x0000120000077984 */ /* 0x001fe20000000000 */
[----:B------:R-:W-:Y:S03]  /*0500*/  BSSY.RECONVERGENT B0, `(.L_x_183) ;  /* 0x0000020000007945 */ /* 0x000fe60003800200 */
[----:B------:R-:W0:Y:S04]  /*0510*/  LDS.U8 R12, [R0+0x13] ;  /* 0x00001300000c7984 */ /* 0x000e280000000000 */
[----:B------:R-:W-:Y:S04]  /*0520*/  LDS.U8 R3, [R0+-0x12] ;  /* 0xffffee0000037984 */ /* 0x000fe80000000000 */
[----:B------:R-:W1:Y:S04]  /*0530*/  LDS.U8 R6, [R0] ;  /* 0x0000000000067984 */ /* 0x000e680000000000 */
[----:B------:R-:W-:Y:S04]  /*0540*/  LDS.U8 R4, [R0+-0x10] ;  /* 0xfffff00000047984 */ /* 0x000fe80000000000 */
[----:B------:R-:W2:Y:S04]  /*0550*/  LDS.U8 R5, [R0+0x2] ;  /* 0x0000020000057984 */ /* 0x000ea80000000000 */
[----:B------:R-:W3:Y:S04]  /*0560*/  LDS.U8 R10, [R0+-0x11] ;  /* 0xffffef00000a7984 */ /* 0x000ee80000000000 */
[----:B------:R-:W4:Y:S01]  /*0570*/  LDS.U8 R8, [R0+0x14] ;  /* 0x0000140000087984 */ /* 0x000f220000000000 */
[----:B0-----:R-:W-:-:S02]  /*0580*/  IMAD R9, R12, 0x2, R7 ;  /* 0x000000020c097824 */ /* 0x001fc400078e0207 */
[--C-:B-1----:R-:W-:Y:S02]  /*0590*/  IMAD R6, R6, 0x2, R3.reuse ;  /* 0x0000000206067824 */ /* 0x102fe400078e0203 */
[----:B--2---:R-:W-:Y:S02]  /*05a0*/  IMAD R5, R5, 0x2, R4 ;  /* 0x0000000205057824 */ /* 0x004fe400078e0204 */
[----:B---3--:R-:W-:-:S03]  /*05b0*/  IMAD R3, R10, 0x2, R3 ;  /* 0x000000020a037824 */ /* 0x008fc600078e0203 */
[----:B------:R-:W-:Y:S01]  /*05c0*/  IADD3 R5, PT, PT, R5, -R6, -R7 ;  /* 0x8000000605057210 */ /* 0x000fe20007ffe807 */
[----:B----4-:R-:W-:-:S04]  /*05d0*/  IMAD.IADD R9, R8, 0x1, R9 ;  /* 0x0000000108097824 */ /* 0x010fc800078e0209 */
[----:B------:R-:W-:Y:S01]  /*05e0*/  IMAD.IADD R5, R8, 0x1, R5 ;  /* 0x0000000108057824 */ /* 0x000fe200078e0205 */
[----:B------:R-:W-:-:S04]  /*05f0*/  IADD3 R4, PT, PT, -R9, R3, R4 ;  /* 0x0000000309047210 */ /* 0x000fc80007ffe104 */
[----:B------:R-:W-:Y:S02]  /*0600*/  I2FP.F32.S32 R7, R5 ;  /* 0x0000000500077245 */ /* 0x000fe40000201400 */
[----:B------:R-:W-:-:S05]  /*0610*/  I2FP.F32.S32 R4, R4 ;  /* 0x0000000400047245 */ /* 0x000fca0000201400 */
[----:B------:R-:W-:-:S04]  /*0620*/  FMUL R0, R4, R4 ;  /* 0x0000000404007220 */ /* 0x000fc80000400000 */
[----:B------:R-:W-:-:S04]  /*0630*/  FFMA R0, R7, R7, R0 ;  /* 0x0000000707007223 */ /* 0x000fc80000000000 */
[----:B------:R-:W-:Y:S01]  /*0640*/  VIADD R6, R0, 0xf3000000 ;  /* 0xf300000000067836 */ /* 0x000fe20000000000 */
[----:B------:R0:W1:Y:S04]  /*0650*/  MUFU.RSQ R3, R0 ;  /* 0x0000000000037308 */ /* 0x0000680000001400 */
[----:B------:R-:W-:-:S13]  /*0660*/  ISETP.GT.U32.AND P0, PT, R6, 0x727fffff, PT ;  /* 0x727fffff0600780c */ /* 0x000fda0003f04070 */
[----:B01----:R-:W-:Y:S05]  /*0670*/  @!P0 BRA `(.L_x_184) ;  /* 0x0000000000108947 */ /* 0x003fea0003800000 */
[----:B------:R-:W-:-:S07]  /*0680*/  MOV R11, 0x6a0 ;  /* 0x000006a0000b7802 */ /* 0x000fce0000000f00 */
[----:B------:R-:W-:Y:S05]  /*0690*/  CALL.REL.NOINC `($__internal_3_$__cuda_sm20_sqrt_rn_f32_slowpath) ;  /* 0x0000000000ec7944 */ /* 0x000fea0003c00000 */
[----:B------:R-:W-:Y:S01]  /*06a0*/  IMAD.MOV.U32 R11, RZ, RZ, R3 ;  /* 0x000000ffff0b7224 */ /* 0x000fe200078e0003 */
[----:B------:R-:W-:Y:S06]  /*06b0*/  BRA `(.L_x_185) ;  /* 0x0000000000107947 */ /* 0x000fec0003800000 */
.L_x_184:
[----:B------:R-:W-:Y:S01]  /*06c0*/  FMUL.FTZ R11, R0, R3 ;  /* 0x00000003000b7220 */ /* 0x000fe20000410000 */
[----:B------:R-:W-:-:S03]  /*06d0*/  FMUL.FTZ R3, R3, 0.5 ;  /* 0x3f00000003037820 */ /* 0x000fc60000410000 */
[----:B------:R-:W-:-:S04]  /*06e0*/  FFMA R0, -R11, R11, R0 ;  /* 0x0000000b0b007223 */ /* 0x000fc80000000100 */
[----:B------:R-:W-:-:S07]  /*06f0*/  FFMA R11, R0, R3, R11 ;  /* 0x00000003000b7223 */ /* 0x000fce000000000b */
.L_x_185:
[----:B------:R-:W-:Y:S05]  /*0700*/  BSYNC.RECONVERGENT B0 ;  /* 0x0000000000007941 */ /* 0x000fea0003800200 */
.L_x_183:
[----:B------:R-:W0:Y:S01]  /*0710*/  LDC.64 R8, c[0x0][0x388] ;  /* 0x0000e200ff087b82 */ /* 0x000e220000000a00 */
[CC--:B------:R-:W-:Y:S01]  /*0720*/  FSETP.GT.AND P2, PT, |R4|.reuse, |R7|.reuse, PT ;  /* 0x400000070400720b */ /* 0x0c0fe20003f44200 */
[----:B------:R-:W-:Y:S03]  /*0730*/  BSSY.RECONVERGENT B0, `(.L_x_186) ;  /* 0x0000010000007945 */ /* 0x000fe60003800200 */
[----:B------:R-:W-:Y:S02]  /*0740*/  FSEL R3, |R4|, |R7|, P2 ;  /* 0x4000000704037208 */ /* 0x000fe40001000200 */
[----:B------:R-:W-:Y:S02]  /*0750*/  FSEL R0, |R7|, |R4|, P2 ;  /* 0x4000000407007208 */ /* 0x000fe40001000200 */
[----:B------:R-:W1:Y:S08]  /*0760*/  MUFU.RCP R6, R3 ;  /* 0x0000000300067308 */ /* 0x000e700000001000 */
[----:B------:R-:W2:Y:S01]  /*0770*/  FCHK P0, R0, R3 ;  /* 0x0000000300007302 */ /* 0x000ea20000000000 */
[----:B0-----:R-:W-:-:S04]  /*0780*/  IMAD.WIDE R8, R2, 0x4, R8 ;  /* 0x0000000402087825 */ /* 0x001fc800078e0208 */
[----:B-1----:R-:W-:Y:S01]  /*0790*/  FFMA R13, -R3, R6, 1 ;  /* 0x3f800000030d7423 */ /* 0x002fe20000000106 */
[----:B------:R0:W-:Y:S03]  /*07a0*/  STG.E desc[UR6][R8.64], R11 ;  /* 0x0000000b08007986 */ /* 0x0001e6000c101906 */
[----:B------:R-:W-:-:S04]  /*07b0*/  FFMA R13, R6, R13, R6 ;  /* 0x0000000d060d7223 */ /* 0x000fc80000000006 */
[----:B------:R-:W-:-:S04]  /*07c0*/  FFMA R6, R0, R13, RZ ;  /* 0x0000000d00067223 */ /* 0x000fc800000000ff */
[----:B------:R-:W-:-:S04]  /*07d0*/  FFMA R10, -R3, R6, R0 ;  /* 0x00000006030a7223 */ /* 0x000fc80000000100 */
[----:B------:R-:W-:Y:S01]  /*07e0*/  FFMA R6, R13, R10, R6 ;  /* 0x0000000a0d067223 */ /* 0x000fe20000000006 */
[----:B0-2---:R-:W-:Y:S06]  /*07f0*/  @!P0 BRA `(.L_x_187) ;  /* 0x00000000000c8947 */ /* 0x005fec0003800000 */
[----:B------:R-:W-:-:S07]  /*0800*/  MOV R6, 0x820 ;  /* 0x0000082000067802 */ /* 0x000fce0000000f00 */
[----:B------:R-:W-:Y:S05]  /*0810*/  CALL.REL.NOINC `($__internal_4_$__cuda_sm3x_div_rn_noftz_f32_slowpath) ;  /* 0x0000000000e47944 */ /* 0x000fea0003c00000 */
[----:B------:R-:W-:-:S07]  /*0820*/  IMAD.MOV.U32 R6, RZ, RZ, R0 ;  /* 0x000000ffff067224 */ /* 0x000fce00078e0000 */
.L_x_187:
[----:B------:R-:W-:Y:S05]  /*0830*/  BSYNC.RECONVERGENT B0 ;  /* 0x0000000000007941 */ /* 0x000fea0003800200 */
.L_x_186:
[----:B------:R-:W-:Y:S02]  /*0840*/  IMAD.MOV.U32 R9, RZ, RZ, 0x3b33710b ;  /* 0x3b33710bff097424 */ /* 0x000fe400078e00ff */
[----:B------:R-:W-:Y:S01]  /*0850*/  FMUL R0, R6, R6 ;  /* 0x0000000606007220 */ /* 0x000fe20000400000 */
[----:B------:R-:W-:Y:S01]  /*0860*/  IMAD.MOV.U32 R8, RZ, RZ, 0x3f6ee581 ;  /* 0x3f6ee581ff087424 */ /* 0x000fe200078e00ff */
[----:B------:R-:W-:Y:S02]  /*0870*/  ISETP.GE.AND P0, PT, R5, RZ, PT ;  /* 0x000000ff0500720c */ /* 0x000fe40003f06270 */
[----:B------:R-:W-:Y:S01]  /*0880*/  FFMA R9, R0, R9, -0.015681877732276916504 ;  /* 0xbc80774800097423 */ /* 0x000fe20000000009 */
[----:B------:R-:W-:Y:S02]  /*0890*/  FSETP.NEU.AND P3, PT, |R7|, |R4|, PT ;  /* 0x400000040700720b */ /* 0x000fe40003f6d200 */
[----:B------:R-:W-:Y:S01]  /*08a0*/  FSEL R5, R8, 1.8663789033889770508, P2 ;  /* 0x3feee58108057808 */ /* 0x000fe20001000000 */
[----:B------:R-:W-:Y:S01]  /*08b0*/  FFMA R9, R0, R9, 0.042200751602649688721 ;  /* 0x3d2cdab200097423 */ /* 0x000fe20000000009 */
[----:B------:R-:W-:-:S03]  /*08c0*/  FSETP.NEU.AND P1, PT, R3, RZ, PT ;  /* 0x000000ff0300720b */ /* 0x000fc60003f2d000 */
[----:B------:R-:W-:-:S04]  /*08d0*/  FFMA R9, R0, R9, -0.074792981147766113281 ;  /* 0xbd992d1000097423 */ /* 0x000fc80000000009 */
[----:B------:R-:W-:-:S04]  /*08e0*/  FFMA R9, R0, R9, 0.10640415549278259277 ;  /* 0x3dd9ea6c00097423 */ /* 0x000fc80000000009 */
[----:B------:R-:W-:-:S04]  /*08f0*/  FFMA R9, R0, R9, -0.14207722246646881104 ;  /* 0xbe117cb100097423 */ /* 0x000fc80000000009 */
[----:B------:R-:W-:-:S04]  /*0900*/  FFMA R9, R0, R9, 0.19993925094604492188 ;  /* 0x3e4cbce000097423 */ /* 0x000fc80000000009 */
[----:B------:R-:W-:-:S04]  /*0910*/  FFMA R9, R0, R9, -0.33333197236061096191 ;  /* 0xbeaaaa7d00097423 */ /* 0x000fc80000000009 */
[----:B------:R-:W-:-:S04]  /*0920*/  FMUL R9, R0, R9 ;  /* 0x0000000900097220 */ /* 0x000fc80000400000 */
[----:B------:R-:W-:-:S04]  /*0930*/  FFMA R9, R9, R6, R6 ;  /* 0x0000000609097223 */ /* 0x000fc80000000006 */
[----:B------:R-:W-:-:S05]  /*0940*/  FFMA R0, R8, 1.6832555532455444336, -R9 ;  /* 0x3fd774eb08007823 */ /* 0x000fca0000000809 */
[-C--:B------:R-:W-:Y:S02]  /*0950*/  FSEL R11, R0, R9.reuse, P2 ;  /* 0x00000009000b7208 */ /* 0x080fe40001000000 */
[----:B------:R-:W-:-:S05]  /*0960*/  FSEL R0, R9, -R9, P2 ;  /* 0x8000000909007208 */ /* 0x000fca0001000000 */
[----:B------:R-:W-:Y:S01]  /*0970*/  @!P0 FFMA R11, R5, 1.6832555532455444336, R0 ;  /* 0x3fd774eb050b8823 */ /* 0x000fe20000000000 */
[----:B------:R-:W-:-:S05]  /*0980*/  IMAD.MOV.U32 R0, RZ, RZ, 0x4016cbe4 ;  /* 0x4016cbe4ff007424 */ /* 0x000fca00078e00ff */
[----:B------:R-:W-:Y:S01]  /*0990*/  @!P3 FSEL R11, R0, 0.78539818525314331055, !P0 ;  /* 0x3f490fdb000bb808 */ /* 0x000fe20004000000 */
[--C-:B------:R-:W-:Y:S01]  /*09a0*/  FADD R0, |R7|, |R4|.reuse ;  /* 0x4000000407007221 */ /* 0x100fe20000000200 */
[----:B------:R-:W-:Y:S01]  /*09b0*/  @!P1 FSEL R11, RZ, 3.1415927410125732422, P0 ;  /* 0x40490fdbff0b9808 */ /* 0x000fe20000000000 */
[----:B------:R-:W0:Y:S03]  /*09c0*/  LDC.64 R6, c[0x0][0x390] ;  /* 0x0000e400ff067b82 */ /* 0x000e260000000a00 */
[----:B------:R-:W-:Y:S02]  /*09d0*/  FSETP.NAN.AND P0, PT, R0, R0, PT ;  /* 0x000000000000720b */ /* 0x000fe40003f08000 */
[----:B------:R-:W-:-:S04]  /*09e0*/  LOP3.LUT R11, R11, 0x80000000, R4, 0xb8, !PT ;  /* 0x800000000b0b7812 */ /* 0x000fc800078eb804 */
[----:B------:R-:W-:-:S04]  /*09f0*/  FSEL R11, R0, R11, P0 ;  /* 0x0000000b000b7208 */ /* 0x000fc80000000000 */
[----:B------:R-:W-:Y:S01]  /*0a00*/  FSETP.GEU.AND P0, PT, R11, RZ, PT ;  /* 0x000000ff0b00720b */ /* 0x000fe20003f0e000 */
[----:B0-----:R-:W-:-:S12]  /*0a10*/  IMAD.WIDE R2, R2, 0x4, R6 ;  /* 0x0000000402027825 */ /* 0x001fd800078e0206 */
[----:B------:R-:W-:-:S05]  /*0a20*/  @!P0 FADD R11, R11, 3.1415927410125732422 ;  /* 0x40490fdb0b0b8421 */ /* 0x000fca0000000000 */
[----:B------:R-:W-:Y:S01]  /*0a30*/  STG.E desc[UR6][R2.64], R11 ;  /* 0x0000000b02007986 */ /* 0x000fe2000c101906 */
[----:B------:R-:W-:Y:S05]  /*0a40*/  EXIT ;  /* 0x000000000000794d */ /* 0x000fea0003800000 */
        .weak           $__internal_3_$__cuda_sm20_sqrt_rn_f32_slowpath
        .type           $__internal_3_$__cuda_sm20_sqrt_rn_f32_slowpath,@function
        .size           $__internal_3_$__cuda_sm20_sqrt_rn_f32_slowpath,($__internal_4_$__cuda_sm3x_div_rn_noftz_f32_slowpath - $__internal_3_$__cuda_sm20_sqrt_rn_f32_slowpath)
$__internal_3_$__cuda_sm20_sqrt_rn_f32_slowpath:
[----:B------:R-:W-:-:S13]  /*0a50*/  LOP3.LUT P0, RZ, R0, 0x7fffffff, RZ, 0xc0, !PT ;  /* 0x7fffffff00ff7812 */ /* 0x000fda000780c0ff */
[----:B------:R-:W-:Y:S01]  /*0a60*/  @!P0 IMAD.MOV.U32 R3, RZ, RZ, R0 ;  /* 0x000000ffff038224 */ /* 0x000fe200078e0000 */
[----:B------:R-:W-:Y:S06]  /*0a70*/  @!P0 BRA `(.L_x_188) ;  /* 0x0000000000408947 */ /* 0x000fec0003800000 */
[----:B------:R-:W-:-:S13]  /*0a80*/  FSETP.GEU.FTZ.AND P0, PT, R0, RZ, PT ;  /* 0x000000ff0000720b */ /* 0x000fda0003f1e000 */
[----:B------:R-:W-:Y:S01]  /*0a90*/  @!P0 IMAD.MOV.U32 R3, RZ, RZ, 0x7fffffff ;  /* 0x7fffffffff038424 */ /* 0x000fe200078e00ff */
[----:B------:R-:W-:Y:S06]  /*0aa0*/  @!P0 BRA `(.L_x_188) ;  /* 0x0000000000348947 */ /* 0x000fec0003800000 */
[----:B------:R-:W-:-:S13]  /*0ab0*/  FSETP.GTU.FTZ.AND P0, PT, |R0|, +INF , PT ;  /* 0x7f8000000000780b */ /* 0x000fda0003f1c200 */
[----:B------:R-:W-:Y:S01]  /*0ac0*/  @P0 FADD.FTZ R3, R0, 1 ;  /* 0x3f80000000030421 */ /* 0x000fe20000010000 */
[----:B------:R-:W-:Y:S06]  /*0ad0*/  @P0 BRA `(.L_x_188) ;  /* 0x0000000000280947 */ /* 0x000fec0003800000 */
[----:B------:R-:W-:-:S13]  /*0ae0*/  FSETP.NEU.FTZ.AND P0, PT, |R0|, +INF , PT ;  /* 0x7f8000000000780b */ /* 0x000fda0003f1d200 */
[----:B------:R-:W-:-:S04]  /*0af0*/  @P0 FFMA R6, R0, 1.84467440737095516160e+19, RZ ;  /* 0x5f80000000060823 */ /* 0x000fc800000000ff */
[----:B------:R-:W0:Y:S02]  /*0b00*/  @P0 MUFU.RSQ R3, R6 ;  /* 0x0000000600030308 */ /* 0x000e240000001400 */
[----:B0-----:R-:W-:Y:S01]  /*0b10*/  @P0 FMUL.FTZ R9, R6, R3 ;  /* 0x0000000306090220 */ /* 0x001fe20000410000 */
[----:B------:R-:W-:Y:S01]  /*0b20*/  @P0 FMUL.FTZ R10, R3, 0.5 ;  /* 0x3f000000030a0820 */ /* 0x000fe20000410000 */
[----:B------:R-:W-:Y:S02]  /*0b30*/  @!P0 IMAD.MOV.U32 R3, RZ, RZ, R0 ;  /* 0x000000ffff038224 */ /* 0x000fe400078e0000 */
[----:B------:R-:W-:-:S04]  /*0b40*/  @P0 FADD.FTZ R8, -R9, -RZ ;  /* 0x800000ff09080221 */ /* 0x000fc80000010100 */
[----:B------:R-:W-:-:S04]  /*0b50*/  @P0 FFMA R8, R9, R8, R6 ;  /* 0x0000000809080223 */ /* 0x000fc80000000006 */
[----:B------:R-:W-:-:S04]  /*0b60*/  @P0 FFMA R8, R8, R10, R9 ;  /* 0x0000000a08080223 */ /* 0x000fc80000000009 */
[----:B------:R-:W-:-:S07]  /*0b70*/  @P0 FMUL.FTZ R3, R8, 2.3283064365386962891e-10 ;  /* 0x2f80000008030820 */ /* 0x000fce0000410000 */
.L_x_188:
[----:B------:R-:W-:Y:S02]  /*0b80*/  IMAD.MOV.U32 R8, RZ, RZ, R11 ;  /* 0x000000ffff087224 */ /* 0x000fe400078e000b */
[----:B------:R-:W-:-:S04]  /*0b90*/  IMAD.MOV.U32 R9, RZ, RZ, 0x0 ;  /* 0x00000000ff097424 */ /* 0x000fc800078e00ff */
[----:B------:R-:W-:Y:S05]  /*0ba0*/  RET.REL.NODEC R8 `(_Z8sobelKerPKhPfS1_ii) ;  /* 0xfffffff408147950 */ /* 0x000fea0003c3ffff */
        .weak           $__internal_4_$__cuda_sm3x_div_rn_noftz_f32_slowpath
        .type           $__internal_4_$__cuda_sm3x_div_rn_noftz_f32_slowpath,@function
        .size           $__internal_4_$__cuda_sm3x_div_rn_noftz_f32_slowpath,(.L_x_205 - $__internal_4_$__cuda_sm3x_div_rn_noftz_f32_slowpath)
$__internal_4_$__cuda_sm3x_div_rn_noftz_f32_slowpath:
[--C-:B------:R-:W-:Y:S01]  /*0bb0*/  SHF.R.U32.HI R9, RZ, 0x17, R3.reuse ;  /* 0x00000017ff097819 */ /* 0x100fe20000011603 */
[----:B------:R-:W-:Y:S01]  /*0bc0*/  BSSY.RECONVERGENT B1, `(.L_x_189) ;  /* 0x0000064000017945 */ /* 0x000fe20003800200 */
[--C-:B------:R-:W-:Y:S01]  /*0bd0*/  SHF.R.U32.HI R8, RZ, 0x17, R0.reuse ;  /* 0x00000017ff087819 */ /* 0x100fe20000011600 */
[----:B------:R-:W-:Y:S01]  /*0be0*/  IMAD.MOV.U32 R11, RZ, RZ, R0 ;  /* 0x000000ffff0b7224 */ /* 0x000fe200078e0000 */
[----:B------:R-:W-:Y:S01]  /*0bf0*/  LOP3.LUT R9, R9, 0xff, RZ, 0xc0, !PT ;  /* 0x000000ff09097812 */ /* 0x000fe200078ec0ff */
[----:B------:R-:W-:Y:S01]  /*0c00*/  IMAD.MOV.U32 R12, RZ, RZ, R3 ;  /* 0x000000ffff0c7224 */ /* 0x000fe200078e0003 */
[----:B------:R-:W-:-:S03]  /*0c10*/  LOP3.LUT R10, R8, 0xff, RZ, 0xc0, !PT ;  /* 0x000000ff080a7812 */ /* 0x000fc600078ec0ff */
[----:B------:R-:W-:Y:S02]  /*0c20*/  VIADD R14, R9, 0xffffffff ;  /* 0xffffffff090e7836 */ /* 0x000fe40000000000 */
[----:B------:R-:W-:-:S03]  /*0c30*/  VIADD R13, R10, 0xffffffff ;  /* 0xffffffff0a0d7836 */ /* 0x000fc60000000000 */
[----:B------:R-:W-:-:S04]  /*0c40*/  ISETP.GT.U32.AND P0, PT, R14, 0xfd, PT ;  /* 0x000000fd0e00780c */ /* 0x000fc80003f04070 */
[----:B------:R-:W-:-:S13]  /*0c50*/  ISETP.GT.U32.OR P0, PT, R13, 0xfd, P0 ;  /* 0x000000fd0d00780c */ /* 0x000fda0000704470 */
[----:B------:R-:W-:Y:S01]  /*0c60*/  @!P0 IMAD.MOV.U32 R8, RZ, RZ, RZ ;  /* 0x000000ffff088224 */ /* 0x000fe200078e00ff */
        /* <DEDUP_REMOVED lines=19> */
[----:B------:R-:W-:Y:S02]  /*0da0*/  @P0 IMAD.MOV.U32 R8, RZ, RZ, RZ ;  /* 0x000000ffff080224 */ /* 0x000fe400078e00ff */
[----:B------:R-:W-:Y:S01]  /*0db0*/  @!P0 FFMA R11, R0, 1.84467440737095516160e+19, RZ ;  /* 0x5f800000000b8823 */ /* 0x000fe200000000ff */
[----:B------:R-:W-:Y:S02]  /*0dc0*/  @!P0 IMAD.MOV.U32 R8, RZ, RZ, -0x40 ;  /* 0xffffffc0ff088424 */ /* 0x000fe400078e00ff */
[----:B------:R-:W-:Y:S02]  /*0dd0*/  @!P1 FFMA R12, R3, 1.84467440737095516160e+19, RZ ;  /* 0x5f800000030c9823 */ /* 0x000fe400000000ff */
[----:B------:R-:W-:-:S07]  /*0de0*/  @!P1 VIADD R8, R8, 0x40 ;  /* 0x0000004008089836 */ /* 0x000fce0000000000 */
.L_x_190:
[----:B------:R-:W-:Y:S01]  /*0df0*/  LEA R13, R9, 0xc0800000, 0x17 ;  /* 0xc0800000090d7811 */ /* 0x000fe200078eb8ff */
[----:B------:R-:W-:Y:S01]  /*0e00*/  VIADD R10, R10, 0xffffff81 ;  /* 0xffffff810a0a7836 */ /* 0x000fe20000000000 */
[----:B------:R-:W-:Y:S03]  /*0e10*/  BSSY.RECONVERGENT B2, `(.L_x_195) ;  /* 0x0000035000027945 */ /* 0x000fe60003800200 */
[----:B------:R-:W-:Y:S02]  /*0e20*/  IMAD.IADD R13, R12, 0x1, -R13 ;  /* 0x000000010c0d7824 */ /* 0x000fe400078e0a0d */
[----:B------:R-:W-:Y:S02]  /*0e30*/  IMAD R0, R10, -0x800000, R11 ;  /* 0xff8000000a007824 */ /* 0x000fe400078e020b */
        /* <DEDUP_REMOVED lines=8> */
[----:B------:R-:W-:Y:S02]  /*0ec0*/  FFMA R12, R15, R17, R0 ;  /* 0x000000110f0c7223 */ /* 0x000fe40000000000 */
[----:B------:R-:W-:Y:S02]  /*0ed0*/  IMAD.IADD R11, R11, 0x1, R8 ;  /* 0x000000010b0b7824 */ /* 0x000fe400078e0208 */
[----:B------:R-:W-:-:S05]  /*0ee0*/  FFMA R0, R14, R12, R17 ;  /* 0x0000000c0e007223 */ /* 0x000fca0000000011 */
[----:B------:R-:W-:-:S04]  /*0ef0*/  SHF.R.U32.HI R9, RZ, 0x17, R0 ;  /* 0x00000017ff097819 */ /* 0x000fc80000011600 */
[----:B------:R-:W-:-:S05]  /*0f00*/  LOP3.LUT R9, R9, 0xff, RZ, 0xc0, !PT ;  /* 0x000000ff09097812 */ /* 0x000fca00078ec0ff */
[----:B------:R-:W-:-:S04]  /*0f10*/  IMAD.IADD R13, R9, 0x1, R11 ;  /* 0x00000001090d7824 */ /* 0x000fc800078e020b */
[----:B------:R-:W-:-:S05]  /*0f20*/  VIADD R8, R13, 0xffffffff ;  /* 0xffffffff0d087836 */ /* 0x000fca0000000000 */
        /* <DEDUP_REMOVED lines=10> */
[C---:B------:R-:W-:Y:S02]  /*0fd0*/  VIADD R11, R13.reuse, 0x20 ;  /* 0x000000200d0b7836 */ /* 0x040fe40000000000 */
[-CC-:B------:R-:W-:Y:S01]  /*0fe0*/  FFMA.RM R9, R14, R12.reuse, R17.reuse ;  /* 0x0000000c0e097223 */ /* 0x180fe20000004011 */
[C---:B------:R-:W-:Y:S02]  /*0ff0*/  ISETP.NE.AND P3, PT, R13.reuse, RZ, PT ;  /* 0x000000ff0d00720c */ /* 0x040fe40003f65270 */
[----:B------:R-:W-:Y:S01]  /*1000*/  LOP3.LUT R10, R8, 0x7fffff, RZ, 0xc0, !PT ;  /* 0x007fffff080a7812 */ /* 0x000fe200078ec0ff */
[----:B------:R-:W-:Y:S01]  /*1010*/  FFMA.RP R8, R14, R12, R17 ;  /* 0x0000000c0e087223 */ /* 0x000fe20000008011 */
[----:B------:R-:W-:Y:S01]  /*1020*/  IMAD.MOV R12, RZ, RZ, -R13 ;  /* 0x000000ffff0c7224 */ /* 0x000fe200078e0a0d */
[----:B------:R-:W-:Y:S02]  /*1030*/  ISETP.NE.AND P1, PT, R13, RZ, PT ;  /* 0x000000ff0d00720c */ /* 0x000fe40003f25270 */
[----:B------:R-:W-:-:S02]  /*1040*/  LOP3.LUT R10, R10, 0x800000, RZ, 0xfc, !PT ;  /* 0x008000000a0a7812 */ /* 0x000fc400078efcff */
[----:B------:R-:W-:Y:S02]  /*1050*/  FSETP.NEU.FTZ.AND P0, PT, R8, R9, PT ;  /* 0x000000090800720b */ /* 0x000fe40003f1d000 */
[----:B------:R-:W-:Y:S02]  /*1060*/  SHF.L.U32 R11, R10, R11, RZ ;  /* 0x0000000b0a0b7219 */ /* 0x000fe400000006ff */
[----:B------:R-:W-:Y:S02]  /*1070*/  SEL R9, R12, RZ, P3 ;  /* 0x000000ff0c097207 */ /* 0x000fe40001800000 */
[----:B------:R-:W-:Y:S02]  /*1080*/  ISETP.NE.AND P1, PT, R11, RZ, P1 ;  /* 0x000000ff0b00720c */ /* 0x000fe40000f25270 */
[----:B------:R-:W-:Y:S02]  /*1090*/  SHF.R.U32.HI R9, RZ, R9, R10 ;  /* 0x00000009ff097219 */ /* 0x000fe4000001160a */
[----:B------:R-:W-:-:S02]  /*10a0*/  PLOP3.LUT P0, PT, P0, P1, PT, 0xf8, 0x8f ;  /* 0x00000000008f781c */ /* 0x000fc40000703f70 */
[----:B------:R-:W-:Y:S02]  /*10b0*/  SHF.R.U32.HI R11, RZ, 0x1, R9 ;  /* 0x00000001ff0b7819 */ /* 0x000fe40000011609 */
[----:B------:R-:W-:-:S04]  /*10c0*/  SEL R8, RZ, 0x1, !P0 ;  /* 0x00000001ff087807 */ /* 0x000fc80004000000 */
[----:B------:R-:W-:-:S04]  /*10d0*/  LOP3.LUT R8, R8, 0x1, R11, 0xf8, !PT ;  /* 0x0000000108087812 */ /* 0x000fc800078ef80b */
[----:B------:R-:W-:-:S05]  /*10e0*/  LOP3.LUT R8, R8, R9, RZ, 0xc0, !PT ;  /* 0x0000000908087212 */ /* 0x000fca00078ec0ff */
[----:B------:R-:W-:-:S05]  /*10f0*/  IMAD.IADD R11, R11, 0x1, R8 ;  /* 0x000000010b0b7824 */ /* 0x000fca00078e0208 */
[----:B------:R-:W-:Y:S01]  /*1100*/  LOP3.LUT R0, R11, R0, RZ, 0xfc, !PT ;  /* 0x000000000b007212 */ /* 0x000fe200078efcff */
[----:B------:R-:W-:Y:S06]  /*1110*/  BRA `(.L_x_198) ;  /* 0x0000000000107947 */ /* 0x000fec0003800000 */
.L_x_197:
[----:B------:R-:W-:-:S04]  /*1120*/  LOP3.LUT R0, R0, 0x80000000, RZ, 0xc0, !PT ;  /* 0x8000000000007812 */ /* 0x000fc800078ec0ff */
[----:B------:R-:W-:Y:S01]  /*1130*/  LOP3.LUT R0, R0, 0x7f800000, RZ, 0xfc, !PT ;  /* 0x7f80000000007812 */ /* 0x000fe200078efcff */
[----:B------:R-:W-:Y:S06]  /*1140*/  BRA `(.L_x_198) ;  /* 0x0000000000047947 */ /* 0x000fec0003800000 */
.L_x_196:
[----:B------:R-:W-:-:S07]  /*1150*/  IMAD R0, R11, 0x800000, R0 ;  /* 0x008000000b007824 */ /* 0x000fce00078e0200 */
.L_x_198:
[----:B------:R-:W-:Y:S05]  /*1160*/  BSYNC.RECONVERGENT B2 ;  /* 0x0000000000027941 */ /* 0x000fea0003800200 */
.L_x_195:
[----:B------:R-:W-:Y:S05]  /*1170*/  BRA `(.L_x_199) ;  /* 0x0000000000207947 */ /* 0x000fea0003800000 */
.L_x_194:
[----:B------:R-:W-:-:S04]  /*1180*/  LOP3.LUT R0, R12, 0x80000000, R11, 0x48, !PT ;  /* 0x800000000c007812 */ /* 0x000fc800078e480b */
[----:B------:R-:W-:Y:S01]  /*1190*/  LOP3.LUT R0, R0, 0x7f800000, RZ, 0xfc, !PT ;  /* 0x7f80000000007812 */ /* 0x000fe200078efcff */
[----:B------:R-:W-:Y:S06]  /*11a0*/  BRA `(.L_x_199) ;  /* 0x0000000000147947 */ /* 0x000fec0003800000 */
.L_x_193:
[----:B------:R-:W-:Y:S01]  /*11b0*/  LOP3.LUT R0, R12, 0x80000000, R11, 0x48, !PT ;  /* 0x800000000c007812 */ /* 0x000fe200078e480b */
[----:B------:R-:W-:Y:S06]  /*11c0*/  BRA `(.L_x_199) ;  /* 0x00000000000c7947 */ /* 0x000fec0003800000 */
.L_x_192:
[----:B------:R-:W0:Y:S01]  /*11d0*/  MUFU.RSQ R0, -QNAN ;  /* 0xffc0000000007908 */ /* 0x000e220000001400 */
[----:B------:R-:W-:Y:S05]  /*11e0*/  BRA `(.L_x_199) ;  /* 0x0000000000047947 */ /* 0x000fea0003800000 */
.L_x_191:
[----:B------:R-:W-:-:S07]  /*11f0*/  FADD.FTZ R0, R0, R3 ;  /* 0x0000000300007221 */ /* 0x000fce0000010000 */
.L_x_199:
[----:B------:R-:W-:Y:S05]  /*1200*/  BSYNC.RECONVERGENT B1 ;  /* 0x0000000000017941 */ /* 0x000fea0003800200 */
.L_x_189:
[----:B------:R-:W-:Y:S02]  /*1210*/  IMAD.MOV.U32 R8, RZ, RZ, R6 ;  /* 0x000000ffff087224 */ /* 0x000fe400078e0006 */
[----:B------:R-:W-:-:S04]  /*1220*/  IMAD.MOV.U32 R9, RZ, RZ, 0x0 ;  /* 0x00000000ff097424 */ /* 0x000fc800078e00ff */
[----:B0-----:R-:W-:Y:S05]  /*1230*/  RET.REL.NODEC R8 `(_Z8sobelKerPKhPfS1_ii) ;  /* 0xffffffec08707950 */ /* 0x001fea0003c3ffff */
.L_x_200:
        /* <DEDUP_REMOVED lines=12> */
.L_x_205:


//--------------------- .nv.shared._Z8blockKerPKfPfiii --------------------------
	.section	.nv.shared._Z8blockKerPKfPfiii,"aw",@nobits
	.sectionflags	@""
	.align	16
	.zero		1024


//--------------------- .nv.shared.reserved.0     --------------------------
	.section	.nv.shared.reserved.0,"aw",@nobits
	.weak		__nv_reservedSMEM_offset_0_alias
	.size		__nv_reservedSMEM_offset_0_alias, 0, 64
	.other		__nv_reservedSMEM_offset_0_alias,@"STO_CUDA_RESERVED_SHARED STV_DEFAULT"
__nv_reservedSMEM_offset_0_alias:
	.zero		0
	.zero		64


//--------------------- .nv.shared._Z7cellKerPKfS0_Pfiii --------------------------
	.section	.nv.shared._Z7cellKerPKfS0_Pfiii,"aw",@nobits
	.sectionflags	@""
	.align	16
	.zero		1024


//--------------------- .nv.shared._Z8sobelKerPKhPfS1_ii --------------------------
	.section	.nv.shared._Z8sobelKerPKhPfS1_ii,"aw",@nobits
	.sectionflags	@""
	.align	16
	.zero		1024


//--------------------- .nv.constant0._Z8blockKerPKfPfiii --------------------------
	.section	.nv.constant0._Z8blockKerPKfPfiii,"a",@progbits
	.sectionflags	@""
	.align	4
.nv.constant0._Z8blockKerPKfPfiii:
	.zero		924


//--------------------- .nv.constant0._Z7cellKerPKfS0_Pfiii --------------------------
	.section	.nv.constant0._Z7cellKerPKfS0_Pfiii,"a",@progbits
	.sectionflags	@""
	.align	4
.nv.constant0._Z7cellKerPKfS0_Pfiii:
	.zero		932


//--------------------- .nv.constant0._Z8sobelKerPKhPfS1_ii --------------------------
	.section	.nv.constant0._Z8sobelKerPKhPfS1_ii,"a",@progbits
	.sectionflags	@""
	.align	4
.nv.constant0._Z8sobelKerPKhPfS1_ii:
	.zero		928


//--------------------- SYMBOLS --------------------------

	.type		.nv.reservedSmem.offset0,@object
	.size		.nv.reservedSmem.offset0,0x4
	.type		.nv.reservedSmem.cap,@object
	.size		.nv.reservedSmem.cap,0x4
